def attn_fwd(
    Q,
    K,
    V,
    Out,
    Lse,
    sm_scale,
    stride_qz,
    stride_qh,
    stride_qm,
    stride_qk,
    stride_kz,
    stride_kh,
    stride_kn,
    stride_kk,
    stride_vz,
    stride_vh,
    stride_vn,
    stride_vk,
    stride_oz,
    stride_oh,
    stride_om,
    stride_ok,
    seqlen_q,
    seqlen_k,
    BLOCK_M: tl.constexpr,
    BLOCK_N: tl.constexpr,
    HEAD_DIM: tl.constexpr,
    CAUSAL: tl.constexpr,
):
    start_m = tl.program_id(0)
    off_hz = tl.program_id(1)
    q_off = off_hz * stride_qh
    k_off = off_hz * stride_kh
    v_off = off_hz * stride_vh
    offs_m = start_m * BLOCK_M + tl.arange(0, BLOCK_M)
    offs_d = tl.arange(0, HEAD_DIM)
    offs_n = tl.arange(0, BLOCK_N)
    q_ptrs = Q + q_off + offs_m[:, None] * stride_qm + offs_d[None, :] * stride_qk
    k_ptrs = K + k_off + offs_d[:, None] * stride_kk + offs_n[None, :] * stride_kn
    v_ptrs = V + v_off + offs_n[:, None] * stride_vn + offs_d[None, :] * stride_vk
    m_i = tl.full([BLOCK_M], float("-inf"), dtype=tl.float32)
    l_i = tl.zeros([BLOCK_M], dtype=tl.float32) + 1.0
    acc = tl.zeros([BLOCK_M, HEAD_DIM], dtype=tl.float32)
    q = tl.load(q_ptrs)
    acc, l_i, m_i = _attn_fwd_inner(
        acc,
        l_i,
        m_i,
        q,
        k_ptrs,
        v_ptrs,
        sm_scale,
        stride_kn,
        stride_vn,
        start_m,
        seqlen_k,
        BLOCK_M,
        BLOCK_N,
        HEAD_DIM,
        CAUSAL,
    )
    acc = acc / l_i[:, None]
    lse = m_i + tl.math.log2(l_i) / 1.4426950408889634
    o_ptrs = (
        Out
        + off_hz * stride_oh
        + offs_m[:, None] * stride_om
        + offs_d[None, :] * stride_ok
    )
    tl.store(o_ptrs, acc.to(Out.dtype.element_ty))
    tl.store(Lse + off_hz * seqlen_q + offs_m, lse)

# config = {"BLOCK_M": 32, "BLOCK_N": 32, "HEAD_DIM": 256, "arch": "sm_90", "causal": false, "dtype": "fp16", "num_stages": 2, "num_warps": 4}
# arch = sm_90


// ===== COMPILED SASS (sm_90a) =====

	.target	sm_90a

	.elftype	@"ET_EXEC"


//--------------------- .note.nv.tkinfo           --------------------------
	.section	.note.nv.tkinfo,"",@"SHT_NOTE"
	.sectionflags	@"SHF_NOTE_NV_TKINFO"
	.tkinfo
        /*0018*/ 	.word	0x00000002
        /*0030*/ 	.string	""
        /*0030*/ 	.string	"ptxas"
        /*0030*/ 	.string	"Cuda compilation tools, release 13.0, V13.0.88"
        /*0030*/ 	.string	"Build cuda_13.0.r13.0/compiler.36424714_0"
        /*0030*/ 	.string	"-v  -suppress-debug-info  -lineinfo  -arch sm_90a "



//--------------------- .note.nv.cuinfo           --------------------------
	.section	.note.nv.cuinfo,"",@"SHT_NOTE"
	.sectionflags	@"SHF_NOTE_NV_CUINFO"
        /*0018*/ 	.short	0x0002
        /*001a*/ 	.short	0x005a
        /*001c*/ 	.short	0x0082
	.zero		2


//--------------------- .nv.info                  --------------------------
	.section	.nv.info,"",@"SHT_CUDA_INFO"
	.align	4


	//----- nvinfo : EIATTR_REGCOUNT
	.align		4
        /*0000*/ 	.byte	0x04, 0x2f
        /*0002*/ 	.short	(.L_2 - .L_1)
	.align		4
.L_1:
        /*0004*/ 	.word	index@(attn_fwd)
        /*0008*/ 	.word	0x000000ff


	//----- nvinfo : EIATTR_FRAME_SIZE
	.align		4
.L_2:
        /*000c*/ 	.byte	0x04, 0x11
        /*000e*/ 	.short	(.L_4 - .L_3)
	.align		4
.L_3:
        /*0010*/ 	.word	index@(attn_fwd)
        /*0014*/ 	.word	0x00000260


	//----- nvinfo : EIATTR_MIN_STACK_SIZE
	.align		4
.L_4:
        /*0018*/ 	.byte	0x04, 0x12
        /*001a*/ 	.short	(.L_6 - .L_5)
	.align		4
.L_5:
        /*001c*/ 	.word	index@(attn_fwd)
        /*0020*/ 	.word	0x00000260
.L_6:


//--------------------- .nv.compat                --------------------------
	.section	.nv.compat,"",@"SHT_CUDA_COMPAT_INFO"
	.align	4
        /*0000*/ 	.byte	0x02, 0x09, 0x01, 0x00, 0x02, 0x02, 0x01, 0x00, 0x02, 0x05, 0x05, 0x00, 0x03, 0x07, 0x01, 0x01
        /*0010*/ 	.byte	0x02, 0x03, 0x00, 0x00, 0x02, 0x06, 0x01, 0x00, 0x04, 0x0b, 0x08, 0x00, 0x00, 0x00, 0x00, 0x00
        /*0020*/ 	.byte	0x00, 0x00, 0x00, 0x00


//--------------------- .nv.info.attn_fwd         --------------------------
	.section	.nv.info.attn_fwd,"",@"SHT_CUDA_INFO"
	.sectionflags	@""
	.align	4


	//----- nvinfo : EIATTR_CUDA_API_VERSION
	.align		4
        /*0000*/ 	.byte	0x04, 0x37
        /*0002*/ 	.short	(.L_8 - .L_7)
.L_7:
        /*0004*/ 	.word	0x00000082


	//----- nvinfo : EIATTR_KPARAM_INFO
	.align		4
.L_8:
        /*0008*/ 	.byte	0x04, 0x17
        /*000a*/ 	.short	(.L_10 - .L_9)
.L_9:
        /*000c*/ 	.word	0x00000000
        /*0010*/ 	.short	0x0019
        /*0012*/ 	.short	0x0080
        /*0014*/ 	.byte	0x00, 0xf4, 0x21, 0x00


	//----- nvinfo : EIATTR_KPARAM_INFO
	.align		4
.L_10:
        /*0018*/ 	.byte	0x04, 0x17
        /*001a*/ 	.short	(.L_12 - .L_11)
.L_11:
        /*001c*/ 	.word	0x00000000
        /*0020*/ 	.short	0x0018
        /*0022*/ 	.short	0x0078
        /*0024*/ 	.byte	0x00, 0xf4, 0x21, 0x00


	//----- nvinfo : EIATTR_KPARAM_INFO
	.align		4
.L_12:
        /*0028*/ 	.byte	0x04, 0x17
        /*002a*/ 	.short	(.L_14 - .L_13)
.L_13:
        /*002c*/ 	.word	0x00000000
        /*0030*/ 	.short	0x0017
        /*0032*/ 	.short	0x0070
        /*0034*/ 	.byte	0x00, 0xf0, 0x11, 0x00


	//----- nvinfo : EIATTR_KPARAM_INFO
	.align		4
.L_14:
        /*0038*/ 	.byte	0x04, 0x17
        /*003a*/ 	.short	(.L_16 - .L_15)
.L_15:
        /*003c*/ 	.word	0x00000000
        /*0040*/ 	.short	0x0016
        /*0042*/ 	.short	0x006c
        /*0044*/ 	.byte	0x00, 0xf0, 0x11, 0x00


	//----- nvinfo : EIATTR_KPARAM_INFO
	.align		4
.L_16:
        /*0048*/ 	.byte	0x04, 0x17
        /*004a*/ 	.short	(.L_18 - .L_17)
.L_17:
        /*004c*/ 	.word	0x00000000
        /*0050*/ 	.short	0x0015
        /*0052*/ 	.short	0x0068
        /*0054*/ 	.byte	0x00, 0xf0, 0x11, 0x00


	//----- nvinfo : EIATTR_KPARAM_INFO
	.align		4
.L_18:
        /*0058*/ 	.byte	0x04, 0x17
        /*005a*/ 	.short	(.L_20 - .L_19)
.L_19:
        /*005c*/ 	.word	0x00000000
        /*0060*/ 	.short	0x0014
        /*0062*/ 	.short	0x0064
        /*0064*/ 	.byte	0x00, 0xf0, 0x11, 0x00


	//----- nvinfo : EIATTR_KPARAM_INFO
	.align		4
.L_20:
        /*0068*/ 	.byte	0x04, 0x17
        /*006a*/ 	.short	(.L_22 - .L_21)
.L_21:
        /*006c*/ 	.word	0x00000000
        /*0070*/ 	.short	0x0013
        /*0072*/ 	.short	0x0060
        /*0074*/ 	.byte	0x00, 0xf0, 0x11, 0x00


	//----- nvinfo : EIATTR_KPARAM_INFO
	.align		4
.L_22:
        /*0078*/ 	.byte	0x04, 0x17
        /*007a*/ 	.short	(.L_24 - .L_23)
.L_23:
        /*007c*/ 	.word	0x00000000
        /*0080*/ 	.short	0x0012
        /*0082*/ 	.short	0x005c
        /*0084*/ 	.byte	0x00, 0xf0, 0x11, 0x00


	//----- nvinfo : EIATTR_KPARAM_INFO
	.align		4
.L_24:
        /*0088*/ 	.byte	0x04, 0x17
        /*008a*/ 	.short	(.L_26 - .L_25)
.L_25:
        /*008c*/ 	.word	0x00000000
        /*0090*/ 	.short	0x0011
        /*0092*/ 	.short	0x0058
        /*0094*/ 	.byte	0x00, 0xf0, 0x11, 0x00


	//----- nvinfo : EIATTR_KPARAM_INFO
	.align		4
.L_26:
        /*0098*/ 	.byte	0x04, 0x17
        /*009a*/ 	.short	(.L_28 - .L_27)
.L_27:
        /*009c*/ 	.word	0x00000000
        /*00a0*/ 	.short	0x0010
        /*00a2*/ 	.short	0x0054
        /*00a4*/ 	.byte	0x00, 0xf0, 0x11, 0x00


	//----- nvinfo : EIATTR_KPARAM_INFO
	.align		4
.L_28:
        /*00a8*/ 	.byte	0x04, 0x17
        /*00aa*/ 	.short	(.L_30 - .L_29)
.L_29:
        /*00ac*/ 	.word	0x00000000
        /*00b0*/ 	.short	0x000f
        /*00b2*/ 	.short	0x0050
        /*00b4*/ 	.byte	0x00, 0xf0, 0x11, 0x00


	//----- nvinfo : EIATTR_KPARAM_INFO
	.align		4
.L_30:
        /*00b8*/ 	.byte	0x04, 0x17
        /*00ba*/ 	.short	(.L_32 - .L_31)
.L_31:
        /*00bc*/ 	.word	0x00000000
        /*00c0*/ 	.short	0x000e
        /*00c2*/ 	.short	0x004c
        /*00c4*/ 	.byte	0x00, 0xf0, 0x11, 0x00


	//----- nvinfo : EIATTR_KPARAM_INFO
	.align		4
.L_32:
        /*00c8*/ 	.byte	0x04, 0x17
        /*00ca*/ 	.short	(.L_34 - .L_33)
.L_33:
        /*00cc*/ 	.word	0x00000000
        /*00d0*/ 	.short	0x000d
        /*00d2*/ 	.short	0x0048
        /*00d4*/ 	.byte	0x00, 0xf0, 0x11, 0x00


	//----- nvinfo : EIATTR_KPARAM_INFO
	.align		4
.L_34:
        /*00d8*/ 	.byte	0x04, 0x17
        /*00da*/ 	.short	(.L_36 - .L_35)
.L_35:
        /*00dc*/ 	.word	0x00000000
        /*00e0*/ 	.short	0x000c
        /*00e2*/ 	.short	0x0044
        /*00e4*/ 	.byte	0x00, 0xf0, 0x11, 0x00


	//----- nvinfo : EIATTR_KPARAM_INFO
	.align		4
.L_36:
        /*00e8*/ 	.byte	0x04, 0x17
        /*00ea*/ 	.short	(.L_38 - .L_37)
.L_37:
        /*00ec*/ 	.word	0x00000000
        /*00f0*/ 	.short	0x000b
        /*00f2*/ 	.short	0x0040
        /*00f4*/ 	.byte	0x00, 0xf0, 0x11, 0x00


	//----- nvinfo : EIATTR_KPARAM_INFO
	.align		4
.L_38:
        /*00f8*/ 	.byte	0x04, 0x17
        /*00fa*/ 	.short	(.L_40 - .L_39)
.L_39:
        /*00fc*/ 	.word	0x00000000
        /*0100*/ 	.short	0x000a
        /*0102*/ 	.short	0x003c
        /*0104*/ 	.byte	0x00, 0xf0, 0x11, 0x00


	//----- nvinfo : EIATTR_KPARAM_INFO
	.align		4
.L_40:
        /*0108*/ 	.byte	0x04, 0x17
        /*010a*/ 	.short	(.L_42 - .L_41)
.L_41:
        /*010c*/ 	.word	0x00000000
        /*0110*/ 	.short	0x0009
        /*0112*/ 	.short	0x0038
        /*0114*/ 	.byte	0x00, 0xf0, 0x11, 0x00


	//----- nvinfo : EIATTR_KPARAM_INFO
	.align		4
.L_42:
        /*0118*/ 	.byte	0x04, 0x17
        /*011a*/ 	.short	(.L_44 - .L_43)
.L_43:
        /*011c*/ 	.word	0x00000000
        /*0120*/ 	.short	0x0008
        /*0122*/ 	.short	0x0034
        /*0124*/ 	.byte	0x00, 0xf0, 0x11, 0x00


	//----- nvinfo : EIATTR_KPARAM_INFO
	.align		4
.L_44:
        /*0128*/ 	.byte	0x04, 0x17
        /*012a*/ 	.short	(.L_46 - .L_45)
.L_45:
        /*012c*/ 	.word	0x00000000
        /*0130*/ 	.short	0x0007
        /*0132*/ 	.short	0x0030
        /*0134*/ 	.byte	0x00, 0xf0, 0x11, 0x00


	//----- nvinfo : EIATTR_KPARAM_INFO
	.align		4
.L_46:
        /*0138*/ 	.byte	0x04, 0x17
        /*013a*/ 	.short	(.L_48 - .L_47)
.L_47:
        /*013c*/ 	.word	0x00000000
        /*0140*/ 	.short	0x0006
        /*0142*/ 	.short	0x002c
        /*0144*/ 	.byte	0x00, 0xf0, 0x11, 0x00


	//----- nvinfo : EIATTR_KPARAM_INFO
	.align		4
.L_48:
        /*0148*/ 	.byte	0x04, 0x17
        /*014a*/ 	.short	(.L_50 - .L_49)
.L_49:
        /*014c*/ 	.word	0x00000000
        /*0150*/ 	.short	0x0005
        /*0152*/ 	.short	0x0028
        /*0154*/ 	.byte	0x00, 0xf0, 0x11, 0x00


	//----- nvinfo : EIATTR_KPARAM_INFO
	.align		4
.L_50:
        /*0158*/ 	.byte	0x04, 0x17
        /*015a*/ 	.short	(.L_52 - .L_51)
.L_51:
        /*015c*/ 	.word	0x00000000
        /*0160*/ 	.short	0x0004
        /*0162*/ 	.short	0x0020
        /*0164*/ 	.byte	0x00, 0xf4, 0x21, 0x00


	//----- nvinfo : EIATTR_KPARAM_INFO
	.align		4
.L_52:
        /*0168*/ 	.byte	0x04, 0x17
        /*016a*/ 	.short	(.L_54 - .L_53)
.L_53:
        /*016c*/ 	.word	0x00000000
        /*0170*/ 	.short	0x0003
        /*0172*/ 	.short	0x0018
        /*0174*/ 	.byte	0x00, 0xf4, 0x21, 0x00


	//----- nvinfo : EIATTR_KPARAM_INFO
	.align		4
.L_54:
        /*0178*/ 	.byte	0x04, 0x17
        /*017a*/ 	.short	(.L_56 - .L_55)
.L_55:
        /*017c*/ 	.word	0x00000000
        /*0180*/ 	.short	0x0002
        /*0182*/ 	.short	0x0010
        /*0184*/ 	.byte	0x00, 0xf4, 0x21, 0x00


	//----- nvinfo : EIATTR_KPARAM_INFO
	.align		4
.L_56:
        /*0188*/ 	.byte	0x04, 0x17
        /*018a*/ 	.short	(.L_58 - .L_57)
.L_57:
        /*018c*/ 	.word	0x00000000
        /*0190*/ 	.short	0x0001
        /*0192*/ 	.short	0x0008
        /*0194*/ 	.byte	0x00, 0xf4, 0x21, 0x00


	//----- nvinfo : EIATTR_KPARAM_INFO
	.align		4
.L_58:
        /*0198*/ 	.byte	0x04, 0x17
        /*019a*/ 	.short	(.L_60 - .L_59)
.L_59:
        /*019c*/ 	.word	0x00000000
        /*01a0*/ 	.short	0x0000
        /*01a2*/ 	.short	0x0000
        /*01a4*/ 	.byte	0x00, 0xf4, 0x21, 0x00


	//----- nvinfo : EIATTR_SPARSE_MMA_MASK
	.align		4
.L_60:
        /*01a8*/ 	.byte	0x03, 0x50
        /*01aa*/ 	.short	0x0000


	//----- nvinfo : EIATTR_MAXREG_COUNT
	.align		4
        /*01ac*/ 	.byte	0x03, 0x1b
        /*01ae*/ 	.short	0x00ff


	//----- nvinfo : EIATTR_NUM_BARRIERS
	.align		4
        /*01b0*/ 	.byte	0x02, 0x4c
        /*01b2*/ 	.byte	0x01
	.zero		1


	//----- nvinfo : EIATTR_ANNOTATIONS
	.align		4
        /*01b4*/ 	.byte	0x04, 0x55
        /*01b6*/ 	.short	(.L_62 - .L_61)


	//   ....[0]....
.L_61:
        /*01b8*/ 	.word	0x00000001
        /*01bc*/ 	.byte	0x00, 0x1e, 0x00, 0x00, 0x01, 0x00, 0x00, 0x00, 0x40, 0x1e, 0x00, 0x00, 0x01, 0x00, 0x00, 0x00
        /* <DEDUP_REMOVED lines=74> */
        /*066c*/ 	.byte	0x50, 0x4b, 0x00, 0x00, 0x01, 0x00, 0x00, 0x00, 0xa0, 0x4f, 0x00, 0x00


	//----- nvinfo : EIATTR_MERCURY_ISA_VERSION
	.align		4
.L_62:
        /*0678*/ 	.byte	0x03, 0x5f
        /*067a*/ 	.short	0x0101


	//----- nvinfo : EIATTR_COOP_GROUP_MASK_REGIDS
	.align		4
        /*067c*/ 	.byte	0x04, 0x29
        /*067e*/ 	.short	(.L_64 - .L_63)


	//   ....[0]....
.L_63:
        /*0680*/ 	.word	0xffffffff


	//   ....[1]....
        /*0684*/ 	.word	0xffffffff


	//   ....[2]....
        /*0688*/ 	.word	0xffffffff


	//   ....[3]....
        /*068c*/ 	.word	0xffffffff


	//   ....[4]....
        /*0690*/ 	.word	0xffffffff


	//   ....[5]....
        /*0694*/ 	.word	0xffffffff


	//   ....[6]....
        /*0698*/ 	.word	0xffffffff


	//   ....[7]....
        /*069c*/ 	.word	0xffffffff


	//   ....[8]....
        /*06a0*/ 	.word	0xffffffff


	//   ....[9]....
        /*06a4*/ 	.word	0xffffffff


	//   ....[10]....
        /*06a8*/ 	.word	0xffffffff


	//   ....[11]....
        /*06ac*/ 	.word	0xffffffff


	//   ....[12]....
        /*06b0*/ 	.word	0xffffffff


	//   ....[13]....
        /*06b4*/ 	.word	0xffffffff


	//   ....[14]....
        /*06b8*/ 	.word	0xffffffff


	//   ....[15]....
        /*06bc*/ 	.word	0xffffffff


	//   ....[16]....
        /*06c0*/ 	.word	0xffffffff


	//   ....[17]....
        /*06c4*/ 	.word	0xffffffff


	//   ....[18]....
        /*06c8*/ 	.word	0xffffffff


	//   ....[19]....
        /*06cc*/ 	.word	0xffffffff


	//----- nvinfo : EIATTR_COOP_GROUP_INSTR_OFFSETS
	.align		4
.L_64:
        /*06d0*/ 	.byte	0x04, 0x28
        /*06d2*/ 	.short	(.L_66 - .L_65)


	//   ....[0]....
.L_65:
        /*06d4*/ 	.word	0x00004c50


	//   ....[1]....
        /*06d8*/ 	.word	0x00004c60


	//   ....[2]....
        /*06dc*/ 	.word	0x00004c70


	//   ....[3]....
        /*06e0*/ 	.word	0x00004c80


	//   ....[4]....
        /*06e4*/ 	.word	0x00004cd0


	//   ....[5]....
        /*06e8*/ 	.word	0x00004ce0


	//   ....[6]....
        /*06ec*/ 	.word	0x00004cf0


	//   ....[7]....
        /*06f0*/ 	.word	0x00004d00


	//   ....[8]....
        /*06f4*/ 	.word	0x00004e10


	//   ....[9]....
        /*06f8*/ 	.word	0x00004e30


	//   ....[10]....
        /*06fc*/ 	.word	0x00004f30


	//   ....[11]....
        /*0700*/ 	.word	0x00004f50


	//   ....[12]....
        /*0704*/ 	.word	0x00005120


	//   ....[13]....
        /*0708*/ 	.word	0x00005130


	//   ....[14]....
        /*070c*/ 	.word	0x00005150


	//   ....[15]....
        /*0710*/ 	.word	0x00005180


	//   ....[16]....
        /*0714*/ 	.word	0x000051a0


	//   ....[17]....
        /*0718*/ 	.word	0x000051b0


	//   ....[18]....
        /*071c*/ 	.word	0x00005240


	//   ....[19]....
        /*0720*/ 	.word	0x00005260


	//----- nvinfo : EIATTR_EXIT_INSTR_OFFSETS
	.align		4
.L_66:
        /*0724*/ 	.byte	0x04, 0x1c
        /*0726*/ 	.short	(.L_68 - .L_67)


	//   ....[0]....
.L_67:
        /*0728*/ 	.word	0x00009730


	//   ....[1]....
        /*072c*/ 	.word	0x00009760


	//----- nvinfo : EIATTR_REQNTID
	.align		4
.L_68:
        /*0730*/ 	.byte	0x04, 0x10
        /*0732*/ 	.short	(.L_70 - .L_69)
.L_69:
        /*0734*/ 	.word	0x00000080
        /*0738*/ 	.word	0x00000001
        /*073c*/ 	.word	0x00000001


	//----- nvinfo : EIATTR_CBANK_PARAM_SIZE
	.align		4
.L_70:
        /*0740*/ 	.byte	0x03, 0x19
        /*0742*/ 	.short	0x0088


	//----- nvinfo : EIATTR_PARAM_CBANK
	.align		4
        /*0744*/ 	.byte	0x04, 0x0a
        /*0746*/ 	.short	(.L_72 - .L_71)
	.align		4
.L_71:
        /*0748*/ 	.word	index@(.nv.constant0.attn_fwd)
        /*074c*/ 	.short	0x0210
        /*074e*/ 	.short	0x0088


	//----- nvinfo : EIATTR_SW_WAR
	.align		4
.L_72:
        /*0750*/ 	.byte	0x04, 0x36
        /*0752*/ 	.short	(.L_74 - .L_73)
.L_73:
        /*0754*/ 	.word	0x00000008
.L_74:


//--------------------- .nv.callgraph             --------------------------
	.section	.nv.callgraph,"",@"SHT_CUDA_CALLGRAPH"
	.align	4
	.sectionentsize	8
	.align		4
        /*0000*/ 	.word	0x00000000
	.align		4
        /*0004*/ 	.word	0xffffffff
	.align		4
        /*0008*/ 	.word	0x00000000
	.align		4
        /*000c*/ 	.word	0xfffffffe
	.align		4
        /*0010*/ 	.word	0x00000000
	.align		4
        /*0014*/ 	.word	0xfffffffd
	.align		4
        /*0018*/ 	.word	0x00000000
	.align		4
        /*001c*/ 	.word	0xfffffffc


//--------------------- .nv.constant4             --------------------------
	.section	.nv.constant4,"a",@progbits
	.align	8
	.align		8
.nv.constant4:
        /*0000*/ 	.dword	_$_str


//--------------------- .text.attn_fwd            --------------------------
	.section	.text.attn_fwd,"ax",@progbits
	.align	128
        .global         attn_fwd
        .type           attn_fwd,@function
        .size           attn_fwd,(.L_x_3 - attn_fwd)
        .other          attn_fwd,@"STO_CUDA_ENTRY STV_DEFAULT"
attn_fwd:
.text.attn_fwd:
[----:B------:R-:W0:Y:S01]  /*0000*/  LDC R1, c[0x0][0x28] ;  /* 0x00000a00ff017b82 */ /* 0x000e220000000800 */
[----:B------:R-:W1:Y:S07]  /*0010*/  S2R R7, SR_TID.X ;  /* 0x0000000000077919 */ /* 0x000e6e0000002100 */
[----:B------:R-:W2:Y:S01]  /*0020*/  S2UR UR7, SR_CTAID.Y ;  /* 0x00000000000779c3 */ /* 0x000ea20000002600 */
[----:B------:R-:W-:Y:S01]  /*0030*/  ULDC.64 UR4, c[0x0][0x240] ;  /* 0x0000900000047ab9 */ /* 0x000fe20000000a00 */
[----:B------:R-:W-:Y:S01]  /*0040*/  ULDC.64 UR10, c[0x0][0x208] ;  /* 0x00008200000a7ab9 */ /* 0x000fe20000000a00 */
[----:B------:R-:W3:Y:S01]  /*0050*/  S2R R0, SR_CTAID.X ;  /* 0x0000000000007919 */ /* 0x000ee20000002500 */
[----:B0-----:R-:W-:-:S04]  /*0060*/  VIADD R1, R1, 0xfffffda0 ;  /* 0xfffffda001017836 */ /* 0x001fc80000000000 */
[----:B------:R-:W0:Y:S08]  /*0070*/  LDC R5, c[0x0][0x248] ;  /* 0x00009200ff057b82 */ /* 0x000e300000000800 */
[----:B------:R-:W4:Y:S01]  /*0080*/  LDC.64 R12, c[0x0][0x210] ;  /* 0x00008400ff0c7b82 */ /* 0x000f220000000a00 */
[----:B--2---:R-:W-:-:S04]  /*0090*/  UIMAD UR4, UR7, UR4, URZ ;  /* 0x00000004070472a4 */ /* 0x004fc8000f8e023f */
[----:B------:R-:W-:Y:S01]  /*00a0*/  USHF.L.U32 UR6, UR4, 0x1, URZ ;  /* 0x0000000104067899 */ /* 0x000fe2000800063f */
[----:B-1----:R-:W-:Y:S02]  /*00b0*/  LOP3.LUT R9, R7, 0x1f, RZ, 0xc0, !PT ;  /* 0x0000001f07097812 */ /* 0x002fe400078ec0ff */
[----:B------:R-:W-:-:S03]  /*00c0*/  SHF.R.U32.HI R10, RZ, 0x5, R7 ;  /* 0x00000005ff0a7819 */ /* 0x000fc60000011607 */
[----:B---3--:R-:W-:Y:S01]  /*00d0*/  IMAD R2, R0, 0x20, R9 ;  /* 0x0000002000027824 */ /* 0x008fe200078e0209 */
[----:B------:R-:W-:-:S03]  /*00e0*/  SGXT.U32 R10, R10, 0x2 ;  /* 0x000000020a0a781a */ /* 0x000fc60000000000 */
[----:B------:R-:W-:Y:S01]  /*00f0*/  IMAD R0, R2, UR5, RZ ;  /* 0x0000000502007c24 */ /* 0x000fe2000f8e02ff */
[----:B------:R-:W-:Y:S01]  /*0100*/  UIMAD.WIDE UR4, UR4, 0x2, URZ ;  /* 0x00000002040478a5 */ /* 0x000fe2000f8e023f */
[----:B0-----:R-:W-:-:S03]  /*0110*/  IMAD R11, R10, R5, RZ ;  /* 0x000000050a0b7224 */ /* 0x001fc600078e02ff */
[C---:B------:R-:W-:Y:S01]  /*0120*/  SHF.L.U32 R3, R0.reuse, 0x1, RZ ;  /* 0x0000000100037819 */ /* 0x040fe200000006ff */
[----:B------:R-:W-:-:S03]  /*0130*/  IMAD.HI R0, R0, 0x2, RZ ;  /* 0x0000000200007827 */ /* 0x000fc600078e02ff */
[----:B----4-:R-:W-:Y:S01]  /*0140*/  IADD3 R2, P0, P1, R3, UR6, R12 ;  /* 0x0000000603027c10 */ /* 0x010fe2000f91e00c */
[----:B------:R-:W-:-:S03]  /*0150*/  IMAD R15, R5, 0x4, R11 ;  /* 0x00000004050f7824 */ /* 0x000fc600078e020b */
[----:B------:R-:W-:Y:S01]  /*0160*/  IADD3.X R0, R0, UR5, R13, P0, P1 ;  /* 0x0000000500007c10 */ /* 0x000fe200087e240d */
[----:B------:R-:W-:Y:S01]  /*0170*/  IMAD R3, R5, 0x4, R15 ;  /* 0x0000000405037824 */ /* 0x000fe200078e020f */
[----:B------:R-:W-:-:S04]  /*0180*/  LEA R12, P0, R11, R2, 0x1 ;  /* 0x000000020b0c7211 */ /* 0x000fc800078008ff */
[----:B------:R-:W-:Y:S02]  /*0190*/  LEA.HI.X.SX32 R13, R11, R0, 0x1, P0 ;  /* 0x000000000b0d7211 */ /* 0x000fe400000f0eff */
[----:B------:R-:W-:Y:S02]  /*01a0*/  LEA R14, P0, R15, R2, 0x1 ;  /* 0x000000020f0e7211 */ /* 0x000fe400078008ff */
[----:B------:R-:W-:Y:S02]  /*01b0*/  LEA R11, R5, R3, 0x2 ;  /* 0x00000003050b7211 */ /* 0x000fe400078e10ff */
[----:B------:R-:W-:Y:S02]  /*01c0*/  LEA.HI.X.SX32 R15, R15, R0, 0x1, P0 ;  /* 0x000000000f0f7211 */ /* 0x000fe400000f0eff */
[-C--:B------:R-:W-:Y:S01]  /*01d0*/  LEA R18, P0, R11, R2.reuse, 0x1 ;  /* 0x000000020b127211 */ /* 0x080fe200078008ff */
[----:B------:R-:W-:Y:S01]  /*01e0*/  IMAD R21, R5, 0x4, R11 ;  /* 0x0000000405157824 */ /* 0x000fe200078e020b */
[----:B------:R-:W-:Y:S01]  /*01f0*/  LEA R16, P1, R3, R2, 0x1 ;  /* 0x0000000203107211 */ /* 0x000fe200078208ff */
[----:B------:R-:W2:Y:S01]  /*0200*/  LDG.E.U16 R6, desc[UR10][R14.64] ;  /* 0x0000000a0e067981 */ /* 0x000ea2000c1e1500 */
[----:B------:R-:W-:Y:S01]  /*0210*/  LEA.HI.X.SX32 R19, R11, R0, 0x1, P0 ;  /* 0x000000000b137211 */ /* 0x000fe200000f0eff */
[----:B------:R-:W-:Y:S01]  /*0220*/  IMAD R11, R5, 0x4, R21 ;  /* 0x00000004050b7824 */ /* 0x000fe200078e0215 */
[----:B------:R-:W-:-:S02]  /*0230*/  LEA R20, P0, R21, R2, 0x1 ;  /* 0x0000000215147211 */ /* 0x000fc400078008ff */
[-C--:B------:R-:W-:Y:S01]  /*0240*/  LEA.HI.X.SX32 R17, R3, R0.reuse, 0x1, P1 ;  /* 0x0000000003117211 */ /* 0x080fe200008f0eff */
[----:B------:R-:W3:Y:S01]  /*0250*/  LDG.E.U16 R8, desc[UR10][R18.64] ;  /* 0x0000000a12087981 */ /* 0x000ee2000c1e1500 */
[----:B------:R-:W-:Y:S02]  /*0260*/  LEA R23, R5, R11, 0x2 ;  /* 0x0000000b05177211 */ /* 0x000fe400078e10ff */
[----:B------:R-:W-:Y:S01]  /*0270*/  LEA.HI.X.SX32 R21, R21, R0, 0x1, P0 ;  /* 0x0000000015157211 */ /* 0x000fe200000f0eff */
[----:B------:R0:W4:Y:S02]  /*0280*/  LDG.E.U16 R3, desc[UR10][R12.64] ;  /* 0x0000000a0c037981 */ /* 0x000124000c1e1500 */
[----:B------:R-:W-:Y:S02]  /*0290*/  IMAD R25, R5, 0x4, R23 ;  /* 0x0000000405197824 */ /* 0x000fe400078e0217 */
[----:B------:R1:W5:Y:S01]  /*02a0*/  LDG.E.U16 R4, desc[UR10][R16.64] ;  /* 0x0000000a10047981 */ /* 0x000362000c1e1500 */
[----:B------:R-:W-:-:S03]  /*02b0*/  LEA R22, P1, R23, R2, 0x1 ;  /* 0x0000000217167211 */ /* 0x000fc600078208ff */
[----:B------:R1:W2:Y:S01]  /*02c0*/  LDG.E.U16 R28, desc[UR10][R20.64] ;  /* 0x0000000a141c7981 */ /* 0x0002a2000c1e1500 */
[----:B0-----:R-:W-:-:S04]  /*02d0*/  LEA R12, P0, R11, R2, 0x1 ;  /* 0x000000020b0c7211 */ /* 0x001fc800078008ff */
[----:B------:R-:W-:Y:S01]  /*02e0*/  LEA.HI.X.SX32 R13, R11, R0, 0x1, P0 ;  /* 0x000000000b0d7211 */ /* 0x000fe200000f0eff */
[----:B------:R-:W-:Y:S01]  /*02f0*/  IMAD R11, R5, 0x4, R25 ;  /* 0x00000004050b7824 */ /* 0x000fe200078e0219 */
[----:B-1----:R-:W-:Y:S02]  /*0300*/  LEA R16, P0, R25, R2, 0x1 ;  /* 0x0000000219107211 */ /* 0x002fe400078008ff */
[-C--:B------:R-:W-:Y:S01]  /*0310*/  LEA.HI.X.SX32 R23, R23, R0.reuse, 0x1, P1 ;  /* 0x0000000017177211 */ /* 0x080fe200008f0eff */
[----:B------:R0:W3:Y:S01]  /*0320*/  LDG.E.U16 R30, desc[UR10][R12.64] ;  /* 0x0000000a0c1e7981 */ /* 0x0000e2000c1e1500 */
[----:B------:R-:W-:Y:S02]  /*0330*/  LEA.HI.X.SX32 R17, R25, R0, 0x1, P0 ;  /* 0x0000000019117211 */ /* 0x000fe400000f0eff */
[----:B------:R-:W-:Y:S01]  /*0340*/  LEA R14, P0, R11, R2, 0x1 ;  /* 0x000000020b0e7211 */ /* 0x000fe200078008ff */
[----:B------:R-:W3:Y:S01]  /*0350*/  LDG.E.U16 R32, desc[UR10][R22.64] ;  /* 0x0000000a16207981 */ /* 0x000ee2000c1e1500 */
[----:B------:R-:W-:-:S02]  /*0360*/  LEA R19, R5, R11, 0x2 ;  /* 0x0000000b05137211 */ /* 0x000fc400078e10ff */
[----:B------:R-:W-:Y:S01]  /*0370*/  LEA.HI.X.SX32 R15, R11, R0, 0x1, P0 ;  /* 0x000000000b0f7211 */ /* 0x000fe200000f0eff */
[----:B------:R1:W3:Y:S02]  /*0380*/  LDG.E.U16 R34, desc[UR10][R16.64] ;  /* 0x0000000a10227981 */ /* 0x0002e4000c1e1500 */
[----:B------:R-:W-:Y:S01]  /*0390*/  IMAD R11, R5, 0x4, R19 ;  /* 0x00000004050b7824 */ /* 0x000fe200078e0213 */
[-C--:B------:R-:W-:Y:S01]  /*03a0*/  LEA R18, P0, R19, R2.reuse, 0x1 ;  /* 0x0000000213127211 */ /* 0x080fe200078008ff */
[----:B------:R1:W3:Y:S02]  /*03b0*/  LDG.E.U16 R36, desc[UR10][R14.64] ;  /* 0x0000000a0e247981 */ /* 0x0002e4000c1e1500 */
[----:B------:R-:W-:Y:S01]  /*03c0*/  IMAD R25, R5, 0x4, R11 ;  /* 0x0000000405197824 */ /* 0x000fe200078e020b */
[----:B------:R-:W-:Y:S02]  /*03d0*/  LEA R20, P1, R11, R2, 0x1 ;  /* 0x000000020b147211 */ /* 0x000fe400078208ff */
[----:B------:R-:W-:-:S02]  /*03e0*/  LEA.HI.X.SX32 R19, R19, R0, 0x1, P0 ;  /* 0x0000000013137211 */ /* 0x000fc400000f0eff */
[----:B------:R-:W-:Y:S02]  /*03f0*/  LEA.HI.X.SX32 R21, R11, R0, 0x1, P1 ;  /* 0x000000000b157211 */ /* 0x000fe400008f0eff */
[----:B0-----:R-:W-:Y:S01]  /*0400*/  LEA R12, P0, R25, R2, 0x1 ;  /* 0x00000002190c7211 */ /* 0x001fe200078008ff */
[----:B------:R0:W3:Y:S01]  /*0410*/  LDG.E.U16 R38, desc[UR10][R18.64] ;  /* 0x0000000a12267981 */ /* 0x0000e2000c1e1500 */
[----:B------:R-:W-:Y:S02]  /*0420*/  LEA R11, R5, R25, 0x2 ;  /* 0x00000019050b7211 */ /* 0x000fe400078e10ff */
[----:B------:R-:W-:Y:S01]  /*0430*/  LEA.HI.X.SX32 R13, R25, R0, 0x1, P0 ;  /* 0x00000000190d7211 */ /* 0x000fe200000f0eff */
[----:B------:R0:W3:Y:S01]  /*0440*/  LDG.E.U16 R40, desc[UR10][R20.64] ;  /* 0x0000000a14287981 */ /* 0x0000e2000c1e1500 */
[----:B-1----:R-:W-:Y:S01]  /*0450*/  LEA R16, P0, R11, R2, 0x1 ;  /* 0x000000020b107211 */ /* 0x002fe200078008ff */
[----:B------:R-:W-:Y:S02]  /*0460*/  IMAD R23, R5, 0x4, R11 ;  /* 0x0000000405177824 */ /* 0x000fe400078e020b */
[----:B------:R1:W3:Y:S01]  /*0470*/  LDG.E.U16 R42, desc[UR10][R12.64] ;  /* 0x0000000a0c2a7981 */ /* 0x0002e2000c1e1500 */
[----:B------:R-:W-:Y:S01]  /*0480*/  LEA.HI.X.SX32 R17, R11, R0, 0x1, P0 ;  /* 0x000000000b117211 */ /* 0x000fe200000f0eff */
[----:B------:R-:W-:Y:S01]  /*0490*/  IMAD R11, R5, 0x4, R23 ;  /* 0x00000004050b7824 */ /* 0x000fe200078e0217 */
[----:B------:R-:W-:-:S03]  /*04a0*/  LEA R14, P0, R23, R2, 0x1 ;  /* 0x00000002170e7211 */ /* 0x000fc600078008ff */
[----:B------:R1:W3:Y:S01]  /*04b0*/  LDG.E.U16 R44, desc[UR10][R16.64] ;  /* 0x0000000a102c7981 */ /* 0x0002e2000c1e1500 */
[----:B------:R-:W-:Y:S02]  /*04c0*/  LEA R22, P1, R11, R2, 0x1 ;  /* 0x000000020b167211 */ /* 0x000fe400078208ff */
[----:B------:R-:W-:Y:S02]  /*04d0*/  LEA R25, R5, R11, 0x2 ;  /* 0x0000000b05197211 */ /* 0x000fe400078e10ff */
[-C--:B------:R-:W-:Y:S02]  /*04e0*/  LEA.HI.X.SX32 R15, R23, R0.reuse, 0x1, P0 ;  /* 0x00000000170f7211 */ /* 0x080fe400000f0eff */
[----:B------:R-:W-:Y:S01]  /*04f0*/  LEA.HI.X.SX32 R23, R11, R0, 0x1, P1 ;  /* 0x000000000b177211 */ /* 0x000fe200008f0eff */
[----:B------:R-:W-:Y:S01]  /*0500*/  IMAD R11, R5, 0x4, R25 ;  /* 0x00000004050b7824 */ /* 0x000fe200078e0219 */
[----:B0-----:R-:W-:Y:S01]  /*0510*/  LEA R18, P0, R25, R2, 0x1 ;  /* 0x0000000219127211 */ /* 0x001fe200078008ff */
[----:B------:R0:W3:Y:S02]  /*0520*/  LDG.E.U16 R45, desc[UR10][R14.64] ;  /* 0x0000000a0e2d7981 */ /* 0x0000e4000c1e1500 */
[----:B------:R-:W-:Y:S01]  /*0530*/  IMAD R21, R5, 0x4, R11 ;  /* 0x0000000405157824 */ /* 0x000fe200078e020b */
[----:B------:R-:W-:Y:S01]  /*0540*/  LEA.HI.X.SX32 R19, R25, R0, 0x1, P0 ;  /* 0x0000000019137211 */ /* 0x000fe200000f0eff */
[----:B------:R-:W3:Y:S01]  /*0550*/  LDG.E.U16 R46, desc[UR10][R22.64] ;  /* 0x0000000a162e7981 */ /* 0x000ee2000c1e1500 */
[----:B-1----:R-:W-:-:S03]  /*0560*/  LEA R12, P0, R11, R2, 0x1 ;  /* 0x000000020b0c7211 */ /* 0x002fc600078008ff */
[----:B------:R1:W3:Y:S01]  /*0570*/  LDG.E.U16 R47, desc[UR10][R18.64] ;  /* 0x0000000a122f7981 */ /* 0x0002e2000c1e1500 */
[----:B------:R-:W-:Y:S02]  /*0580*/  LEA.HI.X.SX32 R13, R11, R0, 0x1, P0 ;  /* 0x000000000b0d7211 */ /* 0x000fe400000f0eff */
[----:B------:R-:W-:Y:S02]  /*0590*/  LEA R11, R5, R21, 0x2 ;  /* 0x00000015050b7211 */ /* 0x000fe400078e10ff */
[-C--:B------:R-:W-:Y:S01]  /*05a0*/  LEA R16, P0, R21, R2.reuse, 0x1 ;  /* 0x0000000215107211 */ /* 0x080fe200078008ff */
[----:B------:R1:W3:Y:S01]  /*05b0*/  LDG.E.U16 R48, desc[UR10][R12.64] ;  /* 0x0000000a0c307981 */ /* 0x0002e2000c1e1500 */
[----:B------:R-:W-:Y:S01]  /*05c0*/  LEA R20, P1, R11, R2, 0x1 ;  /* 0x000000020b147211 */ /* 0x000fe200078208ff */
[----:B------:R-:W-:Y:S01]  /*05d0*/  IMAD R25, R5, 0x4, R11 ;  /* 0x0000000405197824 */ /* 0x000fe200078e020b */
[-C--:B------:R-:W-:Y:S02]  /*05e0*/  LEA.HI.X.SX32 R17, R21, R0.reuse, 0x1, P0 ;  /* 0x0000000015117211 */ /* 0x080fe400000f0eff */
[----:B------:R-:W-:Y:S01]  /*05f0*/  LEA.HI.X.SX32 R21, R11, R0, 0x1, P1 ;  /* 0x000000000b157211 */ /* 0x000fe200008f0eff */
[----:B------:R-:W-:Y:S01]  /*0600*/  IMAD R11, R5, 0x4, R25 ;  /* 0x00000004050b7824 */ /* 0x000fe200078e0219 */
[C---:B0-----:R-:W-:Y:S01]  /*0610*/  LEA R14, P0, R25.reuse, R2, 0x1 ;  /* 0x00000002190e7211 */ /* 0x041fe200078008ff */
[----:B------:R0:W3:Y:S03]  /*0620*/  LDG.E.U16 R49, desc[UR10][R16.64] ;  /* 0x0000000a10317981 */ /* 0x0000e6000c1e1500 */
[----:B------:R-:W-:Y:S01]  /*0630*/  LEA.HI.X.SX32 R15, R25, R0, 0x1, P0 ;  /* 0x00000000190f7211 */ /* 0x000fe200000f0eff */
[----:B------:R-:W3:Y:S01]  /*0640*/  LDG.E.U16 R50, desc[UR10][R20.64] ;  /* 0x0000000a14327981 */ /* 0x000ee2000c1e1500 */
[----:B-1----:R-:W-:-:S02]  /*0650*/  LEA R18, P0, R11, R2, 0x1 ;  /* 0x000000020b127211 */ /* 0x002fc400078008ff */
[----:B------:R-:W-:Y:S01]  /*0660*/  LEA R23, R5, R11, 0x2 ;  /* 0x0000000b05177211 */ /* 0x000fe200078e10ff */
[----:B------:R1:W3:Y:S01]  /*0670*/  LDG.E.U16 R51, desc[UR10][R14.64] ;  /* 0x0000000a0e337981 */ /* 0x0002e2000c1e1500 */
[----:B------:R-:W-:-:S03]  /*0680*/  LEA.HI.X.SX32 R19, R11, R0, 0x1, P0 ;  /* 0x000000000b137211 */ /* 0x000fc600000f0eff */
[----:B------:R-:W-:Y:S01]  /*0690*/  IMAD R11, R5, 0x4, R23 ;  /* 0x00000004050b7824 */ /* 0x000fe200078e0217 */
[-C--:B------:R-:W-:Y:S01]  /*06a0*/  LEA R12, P0, R23, R2.reuse, 0x1 ;  /* 0x00000002170c7211 */ /* 0x080fe200078008ff */
[----:B------:R1:W3:Y:S02]  /*06b0*/  LDG.E.U16 R52, desc[UR10][R18.64] ;  /* 0x0000000a12347981 */ /* 0x0002e4000c1e1500 */
[----:B------:R-:W-:Y:S01]  /*06c0*/  IMAD R25, R5, 0x4, R11 ;  /* 0x0000000405197824 */ /* 0x000fe200078e020b */
[----:B------:R-:W-:Y:S02]  /*06d0*/  LEA R22, P1, R11, R2, 0x1 ;  /* 0x000000020b167211 */ /* 0x000fe400078208ff */
[-C--:B------:R-:W-:Y:S02]  /*06e0*/  LEA.HI.X.SX32 R13, R23, R0.reuse, 0x1, P0 ;  /* 0x00000000170d7211 */ /* 0x080fe400000f0eff */
[----:B------:R-:W-:Y:S02]  /*06f0*/  LEA.HI.X.SX32 R23, R11, R0, 0x1, P1 ;  /* 0x000000000b177211 */ /* 0x000fe400008f0eff */
[----:B0-----:R-:W-:Y:S01]  /*0700*/  LEA R16, P0, R25, R2, 0x1 ;  /* 0x0000000219107211 */ /* 0x001fe200078008ff */
[----:B------:R0:W3:Y:S01]  /*0710*/  LDG.E.U16 R53, desc[UR10][R12.64] ;  /* 0x0000000a0c357981 */ /* 0x0000e2000c1e1500 */
[----:B------:R-:W-:-:S02]  /*0720*/  LEA R11, R5, R25, 0x2 ;  /* 0x00000019050b7211 */ /* 0x000fc400078e10ff */
        /* <DEDUP_REMOVED lines=18> */
[----:B------:R0:W3:Y:S01]  /*0850*/  LDG.E.U16 R58, desc[UR10][R20.64] ;  /* 0x0000000a143a7981 */ /* 0x0000e2000c1e1500 */
[----:B-1----:R-:W-:-:S03]  /*0860*/  LEA R16, P0, R11, R2, 0x1 ;  /* 0x000000020b107211 */ /* 0x002fc600078008ff */
[----:B------:R1:W3:Y:S01]  /*0870*/  LDG.E.U16 R59, desc[UR10][R12.64] ;  /* 0x0000000a0c3b7981 */ /* 0x0002e2000c1e1500 */
[----:B------:R-:W-:Y:S02]  /*0880*/  LEA.HI.X.SX32 R17, R11, R0, 0x1, P0 ;  /* 0x000000000b117211 */ /* 0x000fe400000f0eff */
[----:B------:R-:W-:Y:S02]  /*0890*/  LEA R11, R5, R23, 0x2 ;  /* 0x00000017050b7211 */ /* 0x000fe400078e10ff */
[-C--:B------:R-:W-:Y:S01]  /*08a0*/  LEA R14, P0, R23, R2.reuse, 0x1 ;  /* 0x00000002170e7211 */ /* 0x080fe200078008ff */
[----:B------:R1:W3:Y:S02]  /*08b0*/  LDG.E.U16 R60, desc[UR10][R16.64] ;  /* 0x0000000a103c7981 */ /* 0x0002e4000c1e1500 */
[----:B------:R-:W-:Y:S01]  /*08c0*/  IMAD R25, R5, 0x4, R11 ;  /* 0x0000000405197824 */ /* 0x000fe200078e020b */
[----:B------:R-:W-:-:S03]  /*08d0*/  LEA R22, P1, R11, R2, 0x1 ;  /* 0x000000020b167211 */ /* 0x000fc600078208ff */
[----:B------:R-:W-:Y:S01]  /*08e0*/  IMAD R27, R5, 0x4, R25 ;  /* 0x00000004051b7824 */ /* 0x000fe200078e0219 */
[-C--:B------:R-:W-:Y:S02]  /*08f0*/  LEA.HI.X.SX32 R15, R23, R0.reuse, 0x1, P0 ;  /* 0x00000000170f7211 */ /* 0x080fe400000f0eff */
[----:B------:R-:W-:Y:S02]  /*0900*/  LEA.HI.X.SX32 R23, R11, R0, 0x1, P1 ;  /* 0x000000000b177211 */ /* 0x000fe400008f0eff */
[----:B------:R-:W-:Y:S01]  /*0910*/  LEA R11, R5, R27, 0x2 ;  /* 0x0000001b050b7211 */ /* 0x000fe200078e10ff */
[----:B------:R1:W3:Y:S01]  /*0920*/  LDG.E.U16 R61, desc[UR10][R14.64] ;  /* 0x0000000a0e3d7981 */ /* 0x0002e2000c1e1500 */
[----:B0-----:R-:W-:-:S03]  /*0930*/  LEA R18, P0, R25, R2, 0x1 ;  /* 0x0000000219127211 */ /* 0x001fc600078008ff */
[----:B------:R-:W-:Y:S01]  /*0940*/  IMAD R21, R5, 0x4, R11 ;  /* 0x0000000405157824 */ /* 0x000fe200078e020b */
[----:B------:R-:W-:Y:S01]  /*0950*/  LEA.HI.X.SX32 R19, R25, R0, 0x1, P0 ;  /* 0x0000000019137211 */ /* 0x000fe200000f0eff */
[----:B------:R0:W3:Y:S01]  /*0960*/  LDG.E.U16 R62, desc[UR10][R22.64] ;  /* 0x0000000a163e7981 */ /* 0x0000e2000c1e1500 */
[----:B-1----:R-:W-:Y:S01]  /*0970*/  LEA R12, P0, R27, R2, 0x1 ;  /* 0x000000021b0c7211 */ /* 0x002fe200078008ff */
[----:B------:R-:W-:Y:S02]  /*0980*/  IMAD R25, R5, 0x4, R21 ;  /* 0x0000000405197824 */ /* 0x000fe400078e0215 */
[----:B------:R1:W3:Y:S01]  /*0990*/  LDG.E.U16 R63, desc[UR10][R18.64] ;  /* 0x0000000a123f7981 */ /* 0x0002e2000c1e1500 */
[----:B------:R-:W-:Y:S02]  /*09a0*/  LEA.HI.X.SX32 R13, R27, R0, 0x1, P0 ;  /* 0x000000001b0d7211 */ /* 0x000fe400000f0eff */
[----:B------:R-:W-:Y:S02]  /*09b0*/  LEA R16, P0, R11, R2, 0x1 ;  /* 0x000000020b107211 */ /* 0x000fe400078008ff */
[----:B------:R-:W-:Y:S01]  /*09c0*/  LEA R27, R5, R25, 0x2 ;  /* 0x00000019051b7211 */ /* 0x000fe200078e10ff */
[----:B------:R1:W3:Y:S01]  /*09d0*/  LDG.E.U16 R64, desc[UR10][R12.64] ;  /* 0x0000000a0c407981 */ /* 0x0002e2000c1e1500 */
[----:B------:R-:W-:-:S03]  /*09e0*/  LEA.HI.X.SX32 R17, R11, R0, 0x1, P0 ;  /* 0x000000000b117211 */ /* 0x000fc600000f0eff */
[----:B------:R-:W-:Y:S01]  /*09f0*/  IMAD R11, R5, 0x4, R27 ;  /* 0x00000004050b7824 */ /* 0x000fe200078e021b */
[----:B------:R-:W-:Y:S01]  /*0a00*/  LEA R14, P0, R25, R2, 0x1 ;  /* 0x00000002190e7211 */ /* 0x000fe200078008ff */
[----:B------:R1:W3:Y:S02]  /*0a10*/  LDG.E.U16 R65, desc[UR10][R16.64] ;  /* 0x0000000a10417981 */ /* 0x0002e4000c1e1500 */
[----:B0-----:R-:W-:Y:S01]  /*0a20*/  IMAD R23, R5, 0x4, R11 ;  /* 0x0000000405177824 */ /* 0x001fe200078e020b */
[----:B------:R-:W-:-:S04]  /*0a30*/  LEA.HI.X.SX32 R15, R25, R0, 0x1, P0 ;  /* 0x00000000190f7211 */ /* 0x000fc800000f0eff */
[----:B------:R-:W-:Y:S01]  /*0a40*/  LEA R25, R5, R23, 0x2 ;  /* 0x0000001705197211 */ /* 0x000fe200078e10ff */
[----:B------:R0:W3:Y:S01]  /*0a50*/  LDG.E.U16 R67, desc[UR10][R14.64] ;  /* 0x0000000a0e437981 */ /* 0x0000e2000c1e1500 */
[----:B-1----:R-:W-:-:S03]  /*0a60*/  LEA R18, P0, R27, R2, 0x1 ;  /* 0x000000021b127211 */ /* 0x002fc600078008ff */
[----:B------:R-:W-:Y:S01]  /*0a70*/  IMAD R29, R5, 0x4, R25 ;  /* 0x00000004051d7824 */ /* 0x000fe200078e0219 */
[----:B------:R-:W-:-:S03]  /*0a80*/  LEA.HI.X.SX32 R19, R27, R0, 0x1, P0 ;  /* 0x000000001b137211 */ /* 0x000fc600000f0eff */
[----:B------:R-:W-:Y:S01]  /*0a90*/  IMAD R27, R5, 0x4, R29 ;  /* 0x00000004051b7824 */ /* 0x000fe200078e021d */
[----:B------:R-:W-:Y:S01]  /*0aa0*/  LEA R12, P0, R11, R2, 0x1 ;  /* 0x000000020b0c7211 */ /* 0x000fe200078008ff */
[----:B------:R1:W3:Y:S03]  /*0ab0*/  LDG.E.U16 R68, desc[UR10][R18.64] ;  /* 0x0000000a12447981 */ /* 0x0002e6000c1e1500 */
[----:B------:R-:W-:Y:S02]  /*0ac0*/  LEA R31, R5, R27, 0x2 ;  /* 0x0000001b051f7211 */ /* 0x000fe400078e10ff */
[----:B------:R-:W-:-:S03]  /*0ad0*/  LEA.HI.X.SX32 R13, R11, R0, 0x1, P0 ;  /* 0x000000000b0d7211 */ /* 0x000fc600000f0eff */
[----:B------:R-:W-:Y:S01]  /*0ae0*/  IMAD R11, R5, 0x4, R31 ;  /* 0x00000004050b7824 */ /* 0x000fe200078e021f */
[----:B------:R-:W-:Y:S01]  /*0af0*/  LEA R16, P0, R25, R2, 0x1 ;  /* 0x0000000219107211 */ /* 0x000fe200078008ff */
[----:B------:R1:W3:Y:S02]  /*0b00*/  LDG.E.U16 R69, desc[UR10][R12.64] ;  /* 0x0000000a0c457981 */ /* 0x0002e4000c1e1500 */
[----:B------:R-:W-:Y:S01]  /*0b10*/  IMAD R33, R5, 0x4, R11 ;  /* 0x0000000405217824 */ /* 0x000fe200078e020b */
[----:B------:R-:W-:Y:S02]  /*0b20*/  LEA.HI.X.SX32 R17, R25, R0, 0x1, P0 ;  /* 0x0000000019117211 */ /* 0x000fe400000f0eff */
[-C--:B0-----:R-:W-:Y:S02]  /*0b30*/  LEA R14, P0, R29, R2.reuse, 0x1 ;  /* 0x000000021d0e7211 */ /* 0x081fe400078008ff */
[----:B------:R-:W-:Y:S01]  /*0b40*/  LEA R25, R5, R33, 0x2 ;  /* 0x0000002105197211 */ /* 0x000fe200078e10ff */
[----:B------:R-:W3:Y:S01]  /*0b50*/  LDG.E.U16 R71, desc[UR10][R16.64] ;  /* 0x0000000a10477981 */ /* 0x000ee2000c1e1500 */
[----:B------:R-:W-:-:S02]  /*0b60*/  LEA R20, P1, R21, R2, 0x1 ;  /* 0x0000000215147211 */ /* 0x000fc400078208ff */
[-C--:B------:R-:W-:Y:S01]  /*0b70*/  LEA.HI.X.SX32 R15, R29, R0.reuse, 0x1, P0 ;  /* 0x000000001d0f7211 */ /* 0x080fe200000f0eff */
[----:B------:R-:W-:Y:S01]  /*0b80*/  IMAD R29, R5, 0x4, R25 ;  /* 0x00000004051d7824 */ /* 0x000fe200078e0219 */
[----:B------:R-:W-:Y:S02]  /*0b90*/  LEA.HI.X.SX32 R21, R21, R0, 0x1, P1 ;  /* 0x0000000015157211 */ /* 0x000fe400008f0eff */
[-C--:B------:R-:W-:Y:S01]  /*0ba0*/  LEA R22, P1, R23, R2.reuse, 0x1 ;  /* 0x0000000217167211 */ /* 0x080fe200078208ff */
[----:B------:R-:W-:Y:S01]  /*0bb0*/  IMAD R35, R5, 0x4, R29 ;  /* 0x0000000405237824 */ /* 0x000fe200078e021d */
[----:B-1----:R-:W-:Y:S01]  /*0bc0*/  LEA R18, P0, R27, R2, 0x1 ;  /* 0x000000021b127211 */ /* 0x002fe200078008ff */
[----:B------:R0:W3:Y:S01]  /*0bd0*/  LDG.E.U16 R66, desc[UR10][R20.64] ;  /* 0x0000000a14427981 */ /* 0x0000e2000c1e1500 */
[-C--:B------:R-:W-:Y:S02]  /*0be0*/  LEA.HI.X.SX32 R23, R23, R0.reuse, 0x1, P1 ;  /* 0x0000000017177211 */ /* 0x080fe400008f0eff */
[----:B------:R-:W-:Y:S01]  /*0bf0*/  LEA.HI.X.SX32 R19, R27, R0, 0x1, P0 ;  /* 0x000000001b137211 */ /* 0x000fe200000f0eff */
[----:B------:R1:W3:Y:S01]  /*0c00*/  LDG.E.U16 R72, desc[UR10][R14.64] ;  /* 0x0000000a0e487981 */ /* 0x0002e2000c1e1500 */
[----:B------:R-:W-:-:S02]  /*0c10*/  LEA R12, P1, R31, R2, 0x1 ;  /* 0x000000021f0c7211 */ /* 0x000fc400078208ff */
[----:B------:R-:W-:Y:S01]  /*0c20*/  LEA R27, R5, R35, 0x2 ;  /* 0x00000023051b7211 */ /* 0x000fe200078e10ff */
[----:B------:R1:W3:Y:S01]  /*0c30*/  LDG.E.U16 R70, desc[UR10][R22.64] ;  /* 0x0000000a16467981 */ /* 0x0002e2000c1e1500 */
[----:B------:R-:W-:Y:S02]  /*0c40*/  LEA.HI.X.SX32 R13, R31, R0, 0x1, P1 ;  /* 0x000000001f0d7211 */ /* 0x000fe400008f0eff */
[----:B0-----:R-:W-:Y:S01]  /*0c50*/  LEA R20, P0, R11, R2, 0x1 ;  /* 0x000000020b147211 */ /* 0x001fe200078008ff */
[----:B------:R-:W-:Y:S01]  /*0c60*/  IMAD R31, R5, 0x4, R27 ;  /* 0x00000004051f7824 */ /* 0x000fe200078e021b */
[----:B------:R-:W3:Y:S02]  /*0c70*/  LDG.E.U16 R73, desc[UR10][R18.64] ;  /* 0x0000000a12497981 */ /* 0x000ee4000c1e1500 */
[----:B------:R-:W-:Y:S01]  /*0c80*/  LEA.HI.X.SX32 R21, R11, R0, 0x1, P0 ;  /* 0x000000000b157211 */ /* 0x000fe200000f0eff */
[----:B------:R-:W-:Y:S01]  /*0c90*/  IMAD R11, R5, 0x4, R31 ;  /* 0x00000004050b7824 */ /* 0x000fe200078e021f */
[C---:B------:R-:W-:Y:S01]  /*0ca0*/  LEA R16, P0, R33.reuse, R2, 0x1 ;  /* 0x0000000221107211 */ /* 0x040fe200078008ff */
[----:B------:R0:W3:Y:S03]  /*0cb0*/  LDG.E.U16 R74, desc[UR10][R12.64] ;  /* 0x0000000a0c4a7981 */ /* 0x0000e6000c1e1500 */
[----:B------:R-:W-:Y:S01]  /*0cc0*/  LEA.HI.X.SX32 R17, R33, R0, 0x1, P0 ;  /* 0x0000000021117211 */ /* 0x000fe200000f0eff */
[----:B------:R0:W3:Y:S01]  /*0cd0*/  LDG.E.U16 R75, desc[UR10][R20.64] ;  /* 0x0000000a144b7981 */ /* 0x0000e2000c1e1500 */
[----:B------:R-:W-:-:S02]  /*0ce0*/  LEA R33, R5, R11, 0x2 ;  /* 0x0000000b05217211 */ /* 0x000fc400078e10ff */
[----:B-1----:R-:W-:Y:S01]  /*0cf0*/  LEA R14, P0, R25, R2, 0x1 ;  /* 0x00000002190e7211 */ /* 0x002fe200078008ff */
[----:B------:R-:W3:Y:S02]  /*0d00*/  LDG.E.U16 R76, desc[UR10][R16.64] ;  /* 0x0000000a104c7981 */ /* 0x000ee4000c1e1500 */
[----:B------:R-:W-:-:S04]  /*0d10*/  IMAD R37, R5, 0x4, R33 ;  /* 0x0000000405257824 */ /* 0x000fc800078e0221 */
[----:B------:R-:W-:Y:S01]  /*0d20*/  IMAD R39, R5, 0x4, R37 ;  /* 0x0000000405277824 */ /* 0x000fe200078e0225 */
[----:B------:R-:W-:Y:S02]  /*0d30*/  LEA.HI.X.SX32 R15, R25, R0, 0x1, P0 ;  /* 0x00000000190f7211 */ /* 0x000fe400000f0eff */
[----:B------:R-:W-:Y:S02]  /*0d40*/  LEA R22, P1, R29, R2, 0x1 ;  /* 0x000000021d167211 */ /* 0x000fe400078208ff */
[----:B------:R-:W-:Y:S01]  /*0d50*/  LEA R25, R5, R39, 0x2 ;  /* 0x0000002705197211 */ /* 0x000fe200078e10ff */
[----:B------:R1:W3:Y:S01]  /*0d60*/  LDG.E.U16 R77, desc[UR10][R14.64] ;  /* 0x0000000a0e4d7981 */ /* 0x0002e2000c1e1500 */
[----:B------:R-:W-:Y:S02]  /*0d70*/  LEA.HI.X.SX32 R23, R29, R0, 0x1, P1 ;  /* 0x000000001d177211 */ /* 0x000fe400008f0eff */
[-C--:B0-----:R-:W-:Y:S01]  /*0d80*/  LEA R12, P0, R27, R2.reuse, 0x1 ;  /* 0x000000021b0c7211 */ /* 0x081fe200078008ff */
[----:B------:R-:W-:Y:S01]  /*0d90*/  IMAD R29, R5, 0x4, R25 ;  /* 0x00000004051d7824 */ /* 0x000fe200078e0219 */
[----:B------:R-:W-:Y:S01]  /*0da0*/  LEA R20, P1, R37, R2, 0x1 ;  /* 0x0000000225147211 */ /* 0x000fe200078208ff */
[----:B------:R0:W3:Y:S01]  /*0db0*/  LDG.E.U16 R78, desc[UR10][R22.64] ;  /* 0x0000000a164e7981 */ /* 0x0000e2000c1e1500 */
[----:B------:R-:W-:Y:S01]  /*0dc0*/  LEA.HI.X.SX32 R13, R27, R0, 0x1, P0 ;  /* 0x000000001b0d7211 */ /* 0x000fe200000f0eff */
[----:B------:R-:W-:Y:S01]  /*0dd0*/  IMAD R27, R5, 0x4, R29 ;  /* 0x00000004051b7824 */ /* 0x000fe200078e021d */
[----:B------:R-:W-:-:S02]  /*0de0*/  LEA R18, P0, R11, R2, 0x1 ;  /* 0x000000020b127211 */ /* 0x000fc400078008ff */
[-C--:B------:R-:W-:Y:S01]  /*0df0*/  LEA.HI.X.SX32 R21, R37, R0.reuse, 0x1, P1 ;  /* 0x0000000025157211 */ /* 0x080fe200008f0eff */
[----:B------:R4:W3:Y:S01]  /*0e00*/  LDG.E.U16 R79, desc[UR10][R12.64] ;  /* 0x0000000a0c4f7981 */ /* 0x0008e2000c1e1500 */
[----:B------:R-:W-:Y:S02]  /*0e10*/  LEA.HI.X.SX32 R19, R11, R0, 0x1, P0 ;  /* 0x000000000b137211 */ /* 0x000fe400000f0eff */
[C---:B------:R-:W-:Y:S01]  /*0e20*/  LEA R11, R5.reuse, R27, 0x2 ;  /* 0x0000001b050b7211 */ /* 0x040fe200078e10ff */
[----:B------:R-:W3:Y:S04]  /*0e30*/  LDG.E.U16 R81, desc[UR10][R20.64] ;  /* 0x0000000a14517981 */ /* 0x000ee8000c1e1500 */
[----:B------:R-:W-:Y:S01]  /*0e40*/  IMAD R37, R5, 0x4, R11 ;  /* 0x0000000405257824 */ /* 0x000fe200078e020b */
[----:B-1----:R-:W-:Y:S01]  /*0e50*/  LEA R14, P0, R25, R2, 0x1 ;  /* 0x00000002190e7211 */ /* 0x002fe200078008ff */
[----:B------:R-:W3:Y:S02]  /*0e60*/  LDG.E.U16 R80, desc[UR10][R18.64] ;  /* 0x0000000a12507981 */ /* 0x000ee4000c1e1500 */
[----:B------:R-:W-:Y:S01]  /*0e70*/  IMAD R41, R5, 0x4, R37 ;  /* 0x0000000405297824 */ /* 0x000fe200078e0225 */
[----:B------:R-:W-:-:S04]  /*0e80*/  LEA.HI.X.SX32 R15, R25, R0, 0x1, P0 ;  /* 0x00000000190f7211 */ /* 0x000fc800000f0eff */
[----:B------:R-:W-:Y:S01]  /*0e90*/  LEA R25, R5, R41, 0x2 ;  /* 0x0000002905197211 */ /* 0x000fe200078e10ff */
[----:B------:R-:W3:Y:S01]  /*0ea0*/  LDG.E.U16 R82, desc[UR10][R14.64] ;  /* 0x0000000a0e527981 */ /* 0x000ee2000c1e1500 */
[-C--:B------:R-:W-:Y:S02]  /*0eb0*/  LEA R16, P0, R27, R2.reuse, 0x1 ;  /* 0x000000021b107211 */ /* 0x080fe400078008ff */
[----:B0-----:R-:W-:Y:S01]  /*0ec0*/  LEA R22, P1, R37, R2, 0x1 ;  /* 0x0000000225167211 */ /* 0x001fe200078208ff */
[----:B------:R-:W-:Y:S01]  /*0ed0*/  IMAD R43, R5, 0x4, R25 ;  /* 0x00000004052b7824 */ /* 0x000fe200078e0219 */
[-C--:B------:R-:W-:Y:S02]  /*0ee0*/  LEA.HI.X.SX32 R17, R27, R0.reuse, 0x1, P0 ;  /* 0x000000001b117211 */ /* 0x080fe400000f0eff */
[----:B------:R-:W-:Y:S01]  /*0ef0*/  LEA.HI.X.SX32 R23, R37, R0, 0x1, P1 ;  /* 0x0000000025177211 */ /* 0x000fe200008f0eff */
[----:B------:R-:W-:Y:S01]  /*0f00*/  IMAD R37, R5, 0x4, R43 ;  /* 0x0000000405257824 */ /* 0x000fe200078e022b */
[C---:B------:R-:W-:Y:S01]  /*0f10*/  LEA R24, P0, R25.reuse, R2, 0x1 ;  /* 0x0000000219187211 */ /* 0x040fe200078008ff */
[----:B------:R0:W3:Y:S03]  /*0f20*/  LDG.E.U16 R83, desc[UR10][R16.64] ;  /* 0x0000000a10537981 */ /* 0x0000e6000c1e1500 */
[----:B------:R-:W-:Y:S01]  /*0f30*/  LEA.HI.X.SX32 R25, R25, R0, 0x1, P0 ;  /* 0x0000000019197211 */ /* 0x000fe200000f0eff */
[----:B------:R1:W3:Y:S01]  /*0f40*/  LDG.E.U16 R84, desc[UR10][R22.64] ;  /* 0x0000000a16547981 */ /* 0x0002e2000c1e1500 */
[----:B----4-:R-:W-:-:S02]  /*0f50*/  LEA R12, P0, R35, R2, 0x1 ;  /* 0x00000002230c7211 */ /* 0x010fc400078008ff */
[----:B------:R-:W-:Y:S01]  /*0f60*/  LEA R26, P1, R37, R2, 0x1 ;  /* 0x00000002251a7211 */ /* 0x000fe200078208ff */
[----:B------:R4:W3:Y:S01]  /*0f70*/  LDG.E.U16 R85, desc[UR10][R24.64] ;  /* 0x0000000a18557981 */ /* 0x0008e2000c1e1500 */
[-C--:B------:R-:W-:Y:S02]  /*0f80*/  LEA.HI.X.SX32 R13, R35, R0.reuse, 0x1, P0 ;  /* 0x00000000230d7211 */ /* 0x080fe400000f0eff */
[----:B------:R-:W-:Y:S02]  /*0f90*/  LEA.HI.X.SX32 R27, R37, R0, 0x1, P1 ;  /* 0x00000000251b7211 */ /* 0x000fe400008f0eff */
[-C--:B0-----:R-:W-:Y:S02]  /*0fa0*/  LEA R16, P0, R33, R2.reuse, 0x1 ;  /* 0x0000000221107211 */ /* 0x081fe400078008ff */
[----:B------:R-:W-:Y:S01]  /*0fb0*/  LEA R14, P1, R31, R2, 0x1 ;  /* 0x000000021f0e7211 */ /* 0x000fe200078208ff */
[----:B------:R-:W3:Y:S01]  /*0fc0*/  LDG.E.U16 R26, desc[UR10][R26.64] ;  /* 0x0000000a1a1a7981 */ /* 0x000ee2000c1e1500 */
[----:B------:R-:W-:-:S02]  /*0fd0*/  LEA.HI.X.SX32 R17, R33, R0, 0x1, P0 ;  /* 0x0000000021117211 */ /* 0x000fc400000f0eff */
[----:B------:R-:W-:Y:S02]  /*0fe0*/  LEA.HI.X.SX32 R15, R31, R0, 0x1, P1 ;  /* 0x000000001f0f7211 */ /* 0x000fe400008f0eff */
[-C--:B------:R-:W-:Y:S01]  /*0ff0*/  LEA R20, P0, R29, R2.reuse, 0x1 ;  /* 0x000000021d147211 */ /* 0x080fe200078008ff */
[----:B------:R0:W3:Y:S01]  /*1000*/  LDG.E.U16 R31, desc[UR10][R12.64] ;  /* 0x0000000a0c1f7981 */ /* 0x0000e2000c1e1500 */
[----:B------:R-:W-:Y:S02]  /*1010*/  LEA R18, P1, R39, R2, 0x1 ;  /* 0x0000000227127211 */ /* 0x000fe400078208ff */
[-C--:B------:R-:W-:Y:S01]  /*1020*/  LEA.HI.X.SX32 R21, R29, R0.reuse, 0x1, P0 ;  /* 0x000000001d157211 */ /* 0x080fe200000f0eff */
[----:B------:R5:W3:Y:S01]  /*1030*/  LDG.E.U16 R33, desc[UR10][R14.64] ;  /* 0x0000000a0e217981 */ /* 0x000ae2000c1e1500 */
[----:B------:R-:W-:Y:S02]  /*1040*/  LEA.HI.X.SX32 R19, R39, R0, 0x1, P1 ;  /* 0x0000000027137211 */ /* 0x000fe400008f0eff */
[-C--:B-1----:R-:W-:Y:S01]  /*1050*/  LEA R22, P0, R11, R2.reuse, 0x1 ;  /* 0x000000020b167211 */ /* 0x082fe200078008ff */
[----:B------:R-:W3:Y:S01]  /*1060*/  LDG.E.U16 R16, desc[UR10][R16.64] ;  /* 0x0000000a10107981 */ /* 0x000ee2000c1e1500 */
[----:B----4-:R-:W-:-:S02]  /*1070*/  LEA R24, P1, R41, R2, 0x1 ;  /* 0x0000000229187211 */ /* 0x010fc400078208ff */
[----:B------:R-:W-:Y:S01]  /*1080*/  LEA R5, R5, R37, 0x2 ;  /* 0x0000002505057211 */ /* 0x000fe200078e10ff */
[----:B------:R-:W4:Y:S01]  /*1090*/  LDG.E.U16 R18, desc[UR10][R18.64] ;  /* 0x0000000a12127981 */ /* 0x000f22000c1e1500 */
[----:B------:R-:W-:Y:S02]  /*10a0*/  LEA.HI.X.SX32 R23, R11, R0, 0x1, P0 ;  /* 0x000000000b177211 */ /* 0x000fe400000f0eff */
[----:B0-----:R-:W-:Y:S01]  /*10b0*/  LEA R12, P0, R43, R2, 0x1 ;  /* 0x000000022b0c7211 */ /* 0x001fe200078008ff */
[----:B------:R-:W4:Y:S01]  /*10c0*/  LDG.E.U16 R20, desc[UR10][R20.64] ;  /* 0x0000000a14147981 */ /* 0x000f22000c1e1500 */
[----:B------:R-:W-:Y:S02]  /*10d0*/  LEA.HI.X.SX32 R25, R41, R0, 0x1, P1 ;  /* 0x0000000029197211 */ /* 0x000fe400008f0eff */
[----:B-----5:R-:W-:Y:S01]  /*10e0*/  LEA R14, P1, R5, R2, 0x1 ;  /* 0x00000002050e7211 */ /* 0x020fe200078208ff */
[----:B------:R-:W5:Y:S01]  /*10f0*/  LDG.E.U16 R22, desc[UR10][R22.64] ;  /* 0x0000000a16167981 */ /* 0x000f62000c1e1500 */
[----:B------:R-:W-:-:S02]  /*1100*/  LEA.HI.X.SX32 R13, R43, R0, 0x1, P0 ;  /* 0x000000002b0d7211 */ /* 0x000fc400000f0eff */
[----:B------:R-:W-:Y:S01]  /*1110*/  LEA.HI.X.SX32 R15, R5, R0, 0x1, P1 ;  /* 0x00000000050f7211 */ /* 0x000fe200008f0eff */
[----:B------:R-:W5:Y:S04]  /*1120*/  LDG.E.U16 R24, desc[UR10][R24.64] ;  /* 0x0000000a18187981 */ /* 0x000f68000c1e1500 */
[----:B------:R0:W5:Y:S04]  /*1130*/  LDG.E.U16 R13, desc[UR10][R12.64] ;  /* 0x0000000a0c0d7981 */ /* 0x000168000c1e1500 */
[----:B------:R-:W5:Y:S01]  /*1140*/  LDG.E.U16 R14, desc[UR10][R14.64] ;  /* 0x0000000a0e0e7981 */ /* 0x000f62000c1e1500 */
[----:B------:R-:W-:-:S02]  /*1150*/  LOP3.LUT R0, R7, 0x3f, RZ, 0xc0, !PT ;  /* 0x0000003f07007812 */ /* 0x000fc400078ec0ff */
[----:B------:R-:W-:-:S03]  /*1160*/  SHF.R.S32.HI R5, RZ, 0x6, R7 ;  /* 0x00000006ff057819 */ /* 0x000fc60000011407 */
[----:B------:R-:W-:Y:S01]  /*1170*/  IMAD.SHL.U32 R0, R0, 0x2, RZ ;  /* 0x0000000200007824 */ /* 0x000fe200078e00ff */
[----:B------:R-:W-:Y:S01]  /*1180*/  SGXT R5, R5, 0x1 ;  /* 0x000000010505781a */ /* 0x000fe20000000200 */
[----:B------:R-:W1:Y:S03]  /*1190*/  S2UR UR6, SR_CgaCtaId ;  /* 0x00000000000679c3 */ /* 0x000e660000008800 */
[----:B------:R-:W-:-:S05]  /*11a0*/  LOP3.LUT R5, R0, 0x90, R5, 0x78, !PT ;  /* 0x0000009000057812 */ /* 0x000fca00078e7805 */
[----:B------:R-:W2:Y:S01]  /*11b0*/  LDC R0, c[0x0][0x280] ;  /* 0x0000a000ff007b82 */ /* 0x000ea20000000800 */
[----:B------:R-:W-:Y:S02]  /*11c0*/  UMOV UR4, 0x400 ;  /* 0x0000040000047882 */ /* 0x000fe40000000000 */
[----:B-1----:R-:W-:Y:S01]  /*11d0*/  ULEA UR6, UR6, UR4, 0x18 ;  /* 0x0000000406067291 */ /* 0x002fe2000f8ec03f */
[----:B--2---:R-:W-:-:S08]  /*11e0*/  ISETP.GE.AND P0, PT, R0, 0x1, PT ;  /* 0x000000010000780c */ /* 0x004fd00003f06270 */
[----:B------:R1:W-:Y:S04]  /*11f0*/  STS.U16 [R5+UR6+0x400], R28 ;  /* 0x0004001c05007988 */ /* 0x0003e80008000406 */
[----:B------:R2:W-:Y:S01]  /*1200*/  STS.U16 [R5+UR6], R3 ;  /* 0x0000000305007988 */ /* 0x0005e20008000406 */
[----:B-1----:R-:W-:-:S03]  /*1210*/  LOP3.LUT R28, R5, 0x20, RZ, 0x3c, !PT ;  /* 0x00000020051c7812 */ /* 0x002fc600078e3cff */
[----:B------:R1:W-:Y:S04]  /*1220*/  STS.U16 [R5+UR6+0x200], R4 ;  /* 0x0002000405007988 */ /* 0x0003e80008000406 */
[----:B---3--:R-:W-:Y:S04]  /*1230*/  STS.U16 [R5+UR6+0x600], R32 ;  /* 0x0006002005007988 */ /* 0x008fe80008000406 */
[----:B------:R-:W-:Y:S04]  /*1240*/  STS.U16 [R5+UR6+0x800], R36 ;  /* 0x0008002405007988 */ /* 0x000fe80008000406 */
        /* <DEDUP_REMOVED lines=9> */
[----:B------:R-:W-:Y:S01]  /*12e0*/  STS.U16 [R5+UR6+0x1c00], R60 ;  /* 0x001c003c05007988 */ /* 0x000fe20008000406 */
[----:B------:R-:W-:Y:S01]  /*12f0*/  IMAD.MOV.U32 R0, RZ, RZ, 0x3f800000 ;  /* 0x3f800000ff007424 */ /* 0x000fe200078e00ff */
[----:B------:R-:W-:-:S02]  /*1300*/  MOV R2, 0xff800000 ;  /* 0xff80000000027802 */ /* 0x000fc40000000f00 */
[----:B------:R-:W-:Y:S01]  /*1310*/  STS.U16 [R5+UR6+0x1e00], R62 ;  /* 0x001e003e05007988 */ /* 0x000fe20008000406 */
[----:B--2---:R-:W-:Y:S01]  /*1320*/  IMAD.MOV.U32 R3, RZ, RZ, -0x800000 ;  /* 0xff800000ff037424 */ /* 0x004fe200078e00ff */
[----:B0-----:R-:W-:Y:S01]  /*1330*/  MOV R12, 0x3f800000 ;  /* 0x3f800000000c7802 */ /* 0x001fe20000000f00 */
[----:B-1----:R-:W-:Y:S01]  /*1340*/  IMAD.MOV.U32 R4, RZ, RZ, -0x800000 ;  /* 0xff800000ff047424 */ /* 0x002fe200078e00ff */
[----:B------:R-:W-:Y:S02]  /*1350*/  CS2R R132, SRZ ;  /* 0x0000000000847805 */ /* 0x000fe4000001ff00 */
[----:B------:R-:W-:Y:S02]  /*1360*/  CS2R R134, SRZ ;  /* 0x0000000000867805 */ /* 0x000fe4000001ff00 */
[----:B------:R-:W-:Y:S01]  /*1370*/  CS2R R124, SRZ ;  /* 0x00000000007c7805 */ /* 0x000fe2000001ff00 */
[----:B------:R-:W-:Y:S01]  /*1380*/  STS.U16 [R5+UR6+0x2000], R64 ;  /* 0x0020004005007988 */ /* 0x000fe20008000406 */
[----:B------:R-:W-:-:S02]  /*1390*/  CS2R R126, SRZ ;  /* 0x00000000007e7805 */ /* 0x000fc4000001ff00 */
[----:B------:R-:W-:Y:S02]  /*13a0*/  CS2R R112, SRZ ;  /* 0x0000000000707805 */ /* 0x000fe4000001ff00 */
[----:B------:R-:W-:Y:S02]  /*13b0*/  CS2R R114, SRZ ;  /* 0x0000000000727805 */ /* 0x000fe4000001ff00 */
[----:B------:R-:W-:Y:S02]  /*13c0*/  CS2R R116, SRZ ;  /* 0x0000000000747805 */ /* 0x000fe4000001ff00 */
[----:B------:R-:W-:Y:S02]  /*13d0*/  CS2R R118, SRZ ;  /* 0x0000000000767805 */ /* 0x000fe4000001ff00 */
[----:B------:R-:W-:Y:S02]  /*13e0*/  CS2R R120, SRZ ;  /* 0x0000000000787805 */ /* 0x000fe4000001ff00 */
        /* <DEDUP_REMOVED lines=13> */
[----:B------:R-:W-:Y:S01]  /*14c0*/  CS2R R94, SRZ ;  /* 0x00000000005e7805 */ /* 0x000fe2000001ff00 */
[----:B------:R-:W-:Y:S01]  /*14d0*/  STS.U16 [R5+UR6+0x2400], R68 ;  /* 0x0024004405007988 */ /* 0x000fe20008000406 */
[----:B------:R-:W-:Y:S02]  /*14e0*/  CS2R R108, SRZ ;  /* 0x00000000006c7805 */ /* 0x000fe4000001ff00 */
[----:B------:R-:W-:Y:S02]  /*14f0*/  CS2R R110, SRZ ;  /* 0x00000000006e7805 */ /* 0x000fe4000001ff00 */
[----:B------:R-:W-:Y:S01]  /*1500*/  LOP3.LUT R11, R7, 0x7f, RZ, 0xc0, !PT ;  /* 0x0000007f070b7812 */ /* 0x000fe200078ec0ff */
[----:B------:R-:W-:Y:S04]  /*1510*/  STS.U16 [R5+UR6+0x2200], R66 ;  /* 0x0022004205007988 */ /* 0x000fe80008000406 */
[----:B------:R-:W-:Y:S04]  /*1520*/  STS.U16 [R5+UR6+0x2800], R72 ;  /* 0x0028004805007988 */ /* 0x000fe80008000406 */
[----:B------:R-:W-:Y:S04]  /*1530*/  STS.U16 [R5+UR6+0x2600], R70 ;  /* 0x0026004605007988 */ /* 0x000fe80008000406 */
[----:B------:R-:W-:Y:S04]  /*1540*/  STS.U16 [R5+UR6+0x2a00], R74 ;  /* 0x002a004a05007988 */ /* 0x000fe80008000406 */
[----:B------:R-:W-:Y:S04]  /*1550*/  STS.U16 [R5+UR6+0x2c00], R76 ;  /* 0x002c004c05007988 */ /* 0x000fe80008000406 */
[----:B------:R-:W-:Y:S04]  /*1560*/  STS.U16 [R5+UR6+0x2e00], R78 ;  /* 0x002e004e05007988 */ /* 0x000fe80008000406 */
[----:B------:R0:W-:Y:S04]  /*1570*/  STS.U16 [R5+UR6+0x3000], R79 ;  /* 0x0030004f05007988 */ /* 0x0001e80008000406 */
[----:B------:R-:W-:Y:S04]  /*1580*/  STS.U16 [R5+UR6+0x3400], R81 ;  /* 0x0034005105007988 */ /* 0x000fe80008000406 */
[----:B------:R1:W-:Y:S01]  /*1590*/  STS.U16 [R5+UR6+0x3200], R80 ;  /* 0x0032005005007988 */ /* 0x0003e20008000406 */
[----:B0-----:R-:W-:-:S03]  /*15a0*/  CS2R R78, SRZ ;  /* 0x00000000004e7805 */ /* 0x001fc6000001ff00 */
[----:B------:R-:W-:Y:S01]  /*15b0*/  STS.U16 [R5+UR6+0x3600], R82 ;  /* 0x0036005205007988 */ /* 0x000fe20008000406 */
[----:B-1----:R-:W-:-:S03]  /*15c0*/  CS2R R80, SRZ ;  /* 0x0000000000507805 */ /* 0x002fc6000001ff00 */
[----:B------:R0:W-:Y:S04]  /*15d0*/  STS.U16 [R5+UR6+0x3800], R83 ;  /* 0x0038005305007988 */ /* 0x0001e80008000406 */
[----:B------:R-:W-:Y:S04]  /*15e0*/  STS.U16 [R5+UR6+0x3a00], R84 ;  /* 0x003a005405007988 */ /* 0x000fe80008000406 */
[----:B------:R1:W-:Y:S01]  /*15f0*/  STS.U16 [R5+UR6+0x3c00], R85 ;  /* 0x003c005505007988 */ /* 0x0003e20008000406 */
[----:B0-----:R-:W-:-:S03]  /*1600*/  CS2R R82, SRZ ;  /* 0x0000000000527805 */ /* 0x001fc6000001ff00 */
[----:B------:R0:W-:Y:S04]  /*1610*/  STS.U16 [R5+UR6+0x3e00], R26 ;  /* 0x003e001a05007988 */ /* 0x0001e80008000406 */
[----:B------:R2:W-:Y:S01]  /*1620*/  STS.U16 [R28+UR6+0x100], R6 ;  /* 0x000100061c007988 */ /* 0x0005e20008000406 */
[----:B-1----:R-:W-:-:S03]  /*1630*/  CS2R R84, SRZ ;  /* 0x0000000000547805 */ /* 0x002fc6000001ff00 */
[----:B------:R1:W-:Y:S04]  /*1640*/  STS.U16 [R28+UR6+0x300], R8 ;  /* 0x000300081c007988 */ /* 0x0003e80008000406 */
[----:B------:R-:W-:Y:S01]  /*1650*/  STS.U16 [R28+UR6+0x500], R30 ;  /* 0x0005001e1c007988 */ /* 0x000fe20008000406 */
[----:B0-----:R-:W-:-:S03]  /*1660*/  MOV R5, 0xff800000 ;  /* 0xff80000000057802 */ /* 0x001fc60000000f00 */
[----:B------:R-:W-:Y:S01]  /*1670*/  STS.U16 [R28+UR6+0x700], R34 ;  /* 0x000700221c007988 */ /* 0x000fe20008000406 */
[----:B--2---:R-:W-:-:S03]  /*1680*/  IMAD.MOV.U32 R6, RZ, RZ, 0x3f800000 ;  /* 0x3f800000ff067424 */ /* 0x004fc600078e00ff */
[----:B------:R-:W-:Y:S01]  /*1690*/  STS.U16 [R28+UR6+0x900], R38 ;  /* 0x000900261c007988 */ /* 0x000fe20008000406 */
[----:B-1----:R-:W-:-:S03]  /*16a0*/  IMAD.MOV.U32 R8, RZ, RZ, 0x3f800000 ;  /* 0x3f800000ff087424 */ /* 0x002fc600078e00ff */
        /* <DEDUP_REMOVED lines=13> */
[----:B------:R0:W-:Y:S04]  /*1780*/  STS.U16 [R28+UR6+0x2500], R69 ;  /* 0x002500451c007988 */ /* 0x0001e80008000406 */
[----:B------:R1:W-:Y:S04]  /*1790*/  STS.U16 [R28+UR6+0x2700], R71 ;  /* 0x002700471c007988 */ /* 0x0003e80008000406 */
[----:B------:R-:W-:Y:S04]  /*17a0*/  STS.U16 [R28+UR6+0x2900], R73 ;  /* 0x002900491c007988 */ /* 0x000fe80008000406 */
[----:B------:R-:W-:Y:S01]  /*17b0*/  STS.U16 [R28+UR6+0x2b00], R75 ;  /* 0x002b004b1c007988 */ /* 0x000fe20008000406 */
[----:B0-----:R-:W-:-:S03]  /*17c0*/  CS2R R68, SRZ ;  /* 0x0000000000447805 */ /* 0x001fc6000001ff00 */
[----:B------:R0:W-:Y:S01]  /*17d0*/  STS.U16 [R28+UR6+0x2d00], R77 ;  /* 0x002d004d1c007988 */ /* 0x0001e20008000406 */
[----:B-1----:R-:W-:-:S03]  /*17e0*/  CS2R R70, SRZ ;  /* 0x0000000000467805 */ /* 0x002fc6000001ff00 */
[----:B------:R1:W-:Y:S04]  /*17f0*/  STS.U16 [R28+UR6+0x2f00], R31 ;  /* 0x002f001f1c007988 */ /* 0x0003e80008000406 */
[----:B------:R1:W-:Y:S04]  /*1800*/  STS.U16 [R28+UR6+0x3100], R33 ;  /* 0x003100211c007988 */ /* 0x0003e80008000406 */
[----:B------:R1:W-:Y:S01]  /*1810*/  STS.U16 [R28+UR6+0x3300], R16 ;  /* 0x003300101c007988 */ /* 0x0003e20008000406 */
[----:B0-----:R-:W-:-:S03]  /*1820*/  CS2R R76, SRZ ;  /* 0x00000000004c7805 */ /* 0x001fc6000001ff00 */
[----:B----4-:R1:W-:Y:S04]  /*1830*/  STS.U16 [R28+UR6+0x3500], R18 ;  /* 0x003500121c007988 */ /* 0x0103e80008000406 */
[----:B------:R1:W-:Y:S04]  /*1840*/  STS.U16 [R28+UR6+0x3700], R20 ;  /* 0x003700141c007988 */ /* 0x0003e80008000406 */
[----:B-----5:R1:W-:Y:S04]  /*1850*/  STS.U16 [R28+UR6+0x3900], R22 ;  /* 0x003900161c007988 */ /* 0x0203e80008000406 */
[----:B------:R1:W-:Y:S04]  /*1860*/  STS.U16 [R28+UR6+0x3b00], R24 ;  /* 0x003b00181c007988 */ /* 0x0003e80008000406 */
[----:B------:R1:W-:Y:S04]  /*1870*/  STS.U16 [R28+UR6+0x3d00], R13 ;  /* 0x003d000d1c007988 */ /* 0x0003e80008000406 */
[----:B------:R1:W-:Y:S01]  /*1880*/  STS.U16 [R28+UR6+0x3f00], R14 ;  /* 0x003f000e1c007988 */ /* 0x0003e20008000406 */
[----:B------:R-:W-:Y:S05]  /*1890*/  @!P0 BRA `(.L_x_0) ;  /* 0x0000005000148947 */ /* 0x000fea0003800000 */
[----:B------:R-:W0:Y:S01]  /*18a0*/  LDC R39, c[0x0][0x268] ;  /* 0x00009a00ff277b82 */ /* 0x000e220000000800 */
[C---:B------:R-:W-:Y:S01]  /*18b0*/  IMAD.SHL.U32 R0, R7.reuse, 0x8, RZ ;  /* 0x0000000807007824 */ /* 0x040fe200078e00ff */
[C---:B------:R-:W-:Y:S01]  /*18c0*/  SHF.L.U32 R3, R7.reuse, 0x1, RZ ;  /* 0x0000000107037819 */ /* 0x040fe200000006ff */
[----:B------:R-:W-:Y:S01]  /*18d0*/  ULDC.64 UR4, c[0x0][0x260] ;  /* 0x0000980000047ab9 */ /* 0x000fe20000000a00 */
[----:B------:R-:W-:Y:S01]  /*18e0*/  LOP3.LUT P0, RZ, R7, 0x3, RZ, 0xc0, !PT ;  /* 0x0000000307ff7812 */ /* 0x000fe2000780c0ff */
[----:B------:R-:W-:Y:S01]  /*18f0*/  IMAD R2, R9, UR5, RZ ;  /* 0x0000000509027c24 */ /* 0x000fe2000f8e02ff */
[----:B------:R-:W-:Y:S01]  /*1900*/  LOP3.LUT R0, R0, 0x30, RZ, 0xc0, !PT ;  /* 0x0000003000007812 */ /* 0x000fe200078ec0ff */
[----:B------:R-:W-:Y:S01]  /*1910*/  UIMAD UR4, UR7, UR4, URZ ;  /* 0x00000004070472a4 */ /* 0x000fe2000f8e023f */
[----:B------:R-:W2:Y:S01]  /*1920*/  LDC.64 R54, c[0x0][0x250] ;  /* 0x00009400ff367b82 */ /* 0x000ea20000000a00 */
[----:B------:R-:W-:Y:S02]  /*1930*/  CS2R R76, SRZ ;  /* 0x00000000004c7805 */ /* 0x000fe4000001ff00 */
[----:B------:R-:W-:Y:S01]  /*1940*/  LOP3.LUT R15, R0, 0x30, R3, 0x78, !PT ;  /* 0x00000030000f7812 */ /* 0x000fe200078e7803 */
[----:B------:R-:W-:Y:S01]  /*1950*/  USHF.L.U32 UR5, UR4, 0x1, URZ ;  /* 0x0000000104057899 */ /* 0x000fe2000800063f */
[C---:B------:R-:W-:Y:S01]  /*1960*/  LOP3.LUT R0, R7.reuse, 0x7, RZ, 0xc0, !PT ;  /* 0x0000000707007812 */ /* 0x040fe200078ec0ff */
[C---:B------:R-:W-:Y:S01]  /*1970*/  IMAD.SHL.U32 R3, R2.reuse, 0x2, RZ ;  /* 0x0000000202037824 */ /* 0x040fe200078e00ff */
[----:B------:R-:W-:Y:S01]  /*1980*/  LOP3.LUT R7, R7, 0x60, RZ, 0xc0, !PT ;  /* 0x0000006007077812 */ /* 0x000fe200078ec0ff */
[----:B------:R-:W-:Y:S01]  /*1990*/  IMAD.HI R2, R2, 0x2, RZ ;  /* 0x0000000202027827 */ /* 0x000fe200078e02ff */
[----:B-1----:R-:W1:Y:S01]  /*19a0*/  LDC R14, c[0x0][0x258] ;  /* 0x00009600ff0e7b82 */ /* 0x002e620000000800 */
[----:B------:R-:W-:-:S02]  /*19b0*/  CS2R R78, SRZ ;  /* 0x00000000004e7805 */ /* 0x000fc4000001ff00 */
[----:B------:R-:W-:Y:S01]  /*19c0*/  LEA R9, R7, UR6, 0x4 ;  /* 0x0000000607097c11 */ /* 0x000fe2000f8e20ff */
[----:B------:R-:W-:Y:S01]  /*19d0*/  IMAD.SHL.U32 R0, R0, 0x40, RZ ;  /* 0x0000004000007824 */ /* 0x000fe200078e00ff */
[----:B------:R-:W-:Y:S02]  /*19e0*/  CS2R R132, SRZ ;  /* 0x0000000000847805 */ /* 0x000fe4000001ff00 */
[----:B------:R-:W-:Y:S02]  /*19f0*/  CS2R R134, SRZ ;  /* 0x0000000000867805 */ /* 0x000fe4000001ff00 */
[----:B------:R-:W-:Y:S02]  /*1a00*/  CS2R R124, SRZ ;  /* 0x00000000007c7805 */ /* 0x000fe4000001ff00 */
[----:B------:R-:W-:Y:S01]  /*1a10*/  CS2R R126, SRZ ;  /* 0x00000000007e7805 */ /* 0x000fe2000001ff00 */
[----:B0-----:R-:W-:Y:S01]  /*1a20*/  IMAD R10, R10, R39, RZ ;  /* 0x000000270a0a7224 */ /* 0x001fe200078e02ff */
[----:B------:R-:W0:Y:S01]  /*1a30*/  LDC.64 R36, c[0x0][0x220] ;  /* 0x00008800ff247b82 */ /* 0x000e220000000a00 */
[----:B------:R-:W-:-:S02]  /*1a40*/  IADD3 R9, R0, R9, R15 ;  /* 0x0000000900097210 */ /* 0x000fc40007ffe00f */
[----:B------:R-:W-:Y:S01]  /*1a50*/  CS2R R112, SRZ ;  /* 0x0000000000707805 */ /* 0x000fe2000001ff00 */
[C---:B------:R-:W-:Y:S01]  /*1a60*/  IMAD R4, R39.reuse, 0x4, R10 ;  /* 0x0000000427047824 */ /* 0x040fe200078e020a */
[----:B------:R-:W-:Y:S02]  /*1a70*/  CS2R R114, SRZ ;  /* 0x0000000000727805 */ /* 0x000fe4000001ff00 */
[----:B------:R-:W-:Y:S02]  /*1a80*/  CS2R R116, SRZ ;  /* 0x0000000000747805 */ /* 0x000fe4000001ff00 */
[----:B------:R-:W-:Y:S01]  /*1a90*/  CS2R R118, SRZ ;  /* 0x0000000000767805 */ /* 0x000fe2000001ff00 */
[----:B------:R-:W-:Y:S01]  /*1aa0*/  IMAD R5, R39, 0x4, R4 ;  /* 0x0000000427057824 */ /* 0x000fe200078e0204 */
[----:B------:R-:W3:Y:S01]  /*1ab0*/  LDC.64 R16, c[0x0][0x218] ;  /* 0x00008600ff107b82 */ /* 0x000ee20000000a00 */
[----:B--2---:R-:W-:Y:S01]  /*1ac0*/  IMAD R54, R54, UR7, RZ ;  /* 0x0000000736367c24 */ /* 0x004fe2000f8e02ff */
[C---:B------:R-:W-:Y:S01]  /*1ad0*/  SHF.L.U32 R59, R55.reuse, 0x2, RZ ;  /* 0x00000002373b7819 */ /* 0x040fe200000006ff */
[----:B------:R-:W-:Y:S01]  /*1ae0*/  IMAD R61, R55, 0x5, RZ ;  /* 0x00000005373d7824 */ /* 0x000fe200078e02ff */
[----:B------:R-:W-:Y:S01]  /*1af0*/  LEA R6, R39, R5, 0x2 ;  /* 0x0000000527067211 */ /* 0x000fe200078e10ff */
[----:B------:R-:W-:Y:S01]  /*1b00*/  IMAD R63, R55, 0x6, RZ ;  /* 0x00000006373f7824 */ /* 0x000fe200078e02ff */
[----:B------:R-:W-:Y:S01]  /*1b10*/  CS2R R120, SRZ ;  /* 0x0000000000787805 */ /* 0x000fe2000001ff00 */
[----:B-1----:R-:W-:Y:S01]  /*1b20*/  IMAD R11, R11, R14, RZ ;  /* 0x0000000e0b0b7224 */ /* 0x002fe200078e02ff */
[----:B------:R-:W-:Y:S01]  /*1b30*/  CS2R R122, SRZ ;  /* 0x00000000007a7805 */ /* 0x000fe2000001ff00 */
[C---:B------:R-:W-:Y:S01]  /*1b40*/  IMAD R8, R39.reuse, 0x4, R6 ;  /* 0x0000000427087824 */ /* 0x040fe200078e0206 */
[----:B------:R-:W-:Y:S01]  /*1b50*/  CS2R R128, SRZ ;  /* 0x0000000000807805 */ /* 0x000fe2000001ff00 */
[----:B------:R-:W-:Y:S01]  /*1b60*/  IMAD R0, R14, 0x80, R11 ;  /* 0x000000800e007824 */ /* 0x000fe200078e020b */
[----:B------:R-:W-:Y:S01]  /*1b70*/  CS2R R130, SRZ ;  /* 0x0000000000827805 */ /* 0x000fe2000001ff00 */
[----:B------:R-:W-:Y:S01]  /*1b80*/  IMAD R12, R39, 0x4, R8 ;  /* 0x00000004270c7824 */ /* 0x000fe200078e0208 */
[----:B------:R-:W-:Y:S01]  /*1b90*/  CS2R R68, SRZ ;  /* 0x0000000000447805 */ /* 0x000fe2000001ff00 */
[----:B------:R-:W-:Y:S01]  /*1ba0*/  IMAD R65, R55, 0x7, RZ ;  /* 0x0000000737417824 */ /* 0x000fe200078e02ff */
[----:B0-----:R-:W-:Y:S01]  /*1bb0*/  IADD3 R159, P3, P4, R3, UR5, R36 ;  /* 0x00000005039f7c10 */ /* 0x001fe2000fc7e024 */
[----:B------:R-:W-:Y:S01]  /*1bc0*/  UIMAD.WIDE UR4, UR4, 0x2, URZ ;  /* 0x00000002040478a5 */ /* 0x000fe2000f8e023f */
[----:B------:R-:W-:Y:S01]  /*1bd0*/  LEA R13, R39, R12, 0x2 ;  /* 0x0000000c270d7211 */ /* 0x000fe200078e10ff */
[C---:B------:R-:W-:Y:S01]  /*1be0*/  IMAD.SHL.U32 R57, R55.reuse, 0x8, RZ ;  /* 0x0000000837397824 */ /* 0x040fe200078e00ff */
[----:B------:R-:W-:Y:S01]  /*1bf0*/  CS2R R70, SRZ ;  /* 0x0000000000467805 */ /* 0x000fe2000001ff00 */
[----:B------:R-:W-:Y:S01]  /*1c00*/  IMAD R56, R55, 0x9, RZ ;  /* 0x0000000937387824 */ /* 0x000fe200078e02ff */
[----:B------:R-:W-:Y:S01]  /*1c10*/  CS2R R80, SRZ ;  /* 0x0000000000507805 */ /* 0x000fe2000001ff00 */
[----:B------:R-:W-:Y:S01]  /*1c20*/  IMAD R18, R39, 0x4, R13 ;  /* 0x0000000427127824 */ /* 0x000fe200078e020d */
[----:B---3--:R-:W-:Y:S01]  /*1c30*/  LEA R16, P1, R54, R16, 0x1 ;  /* 0x0000001036107211 */ /* 0x008fe200078208ff */
[----:B------:R-:W-:Y:S01]  /*1c40*/  IMAD R52, R55, 0xa, RZ ;  /* 0x0000000a37347824 */ /* 0x000fe200078e02ff */
[----:B------:R-:W-:Y:S01]  /*1c50*/  IADD3.X R37, R2, UR5, R37, P3, P4 ;  /* 0x0000000502257c10 */ /* 0x000fe20009fe8425 */
[----:B------:R-:W-:Y:S01]  /*1c60*/  IMAD R19, R39, 0x4, R18 ;  /* 0x0000000427137824 */ /* 0x000fe200078e0212 */
[----:B------:R-:W-:Y:S01]  /*1c70*/  LEA.HI.X.SX32 R54, R54, R17, 0x1, P1 ;  /* 0x0000001136367211 */ /* 0x000fe200008f0eff */
[----:B------:R-:W-:Y:S01]  /*1c80*/  IMAD R48, R55, 0xb, RZ ;  /* 0x0000000b37307824 */ /* 0x000fe200078e02ff */
[-C--:B------:R-:W-:Y:S01]  /*1c90*/  LEA R14, P1, R11, R16.reuse, 0x1 ;  /* 0x000000100b0e7211 */ /* 0x080fe200078208ff */
[----:B------:R-:W-:Y:S01]  /*1ca0*/  IMAD R44, R55, 0xc, RZ ;  /* 0x0000000c372c7824 */ /* 0x000fe200078e02ff */
[----:B------:R-:W-:Y:S01]  /*1cb0*/  LEA R20, R39, R19, 0x2 ;  /* 0x0000001327147211 */ /* 0x000fe200078e10ff */
[C---:B------:R-:W-:Y:S01]  /*1cc0*/  IMAD R38, R55.reuse, 0x12, RZ ;  /* 0x0000001237267824 */ /* 0x040fe200078e02ff */
[C---:B------:R-:W-:Y:S01]  /*1cd0*/  LEA R16, P2, R0.reuse, R16, 0x1 ;  /* 0x0000001000107211 */ /* 0x040fe200078408ff */
[----:B------:R-:W-:Y:S01]  /*1ce0*/  IMAD R42, R55, 0x15, RZ ;  /* 0x00000015372a7824 */ /* 0x000fe200078e02ff */
[-C--:B------:R-:W-:Y:S01]  /*1cf0*/  LEA.HI.X.SX32 R15, R11, R54.reuse, 0x1, P1 ;  /* 0x000000360b0f7211 */ /* 0x080fe200008f0eff */
[----:B------:R-:W-:Y:S01]  /*1d00*/  IMAD R21, R39, 0x4, R20 ;  /* 0x0000000427157824 */ /* 0x000fe200078e0214 */
[----:B------:R-:W-:Y:S01]  /*1d10*/  LEA.HI.X.SX32 R17, R0, R54, 0x1, P2 ;  /* 0x0000003600117211 */ /* 0x000fe200010f0eff */
[----:B------:R-:W-:Y:S01]  /*1d20*/  IMAD R43, R55, 0x16, RZ ;  /* 0x00000016372b7824 */ /* 0x000fe200078e02ff */
[-C--:B------:R-:W-:Y:S01]  /*1d30*/  LEA R40, P1, R10, R159.reuse, 0x1 ;  /* 0x0000009f0a287211 */ /* 0x080fe200078208ff */
[----:B------:R-:W-:Y:S01]  /*1d40*/  IMAD R22, R39, 0x4, R21 ;  /* 0x0000000427167824 */ /* 0x000fe200078e0215 */
[-C--:B------:R-:W-:Y:S01]  /*1d50*/  LEA R34, P2, R4, R159.reuse, 0x1 ;  /* 0x0000009f04227211 */ /* 0x080fe200078408ff */
[----:B------:R-:W-:Y:S01]  /*1d60*/  IMAD.WIDE R74, R59, 0x2, R14 ;  /* 0x000000023b4a7825 */ /* 0x000fe200078e020e */
[----:B------:R-:W-:-:S02]  /*1d70*/  LEA R32, P3, R5, R159, 0x1 ;  /* 0x0000009f05207211 */ /* 0x000fc400078608ff */
[----:B------:R-:W-:Y:S02]  /*1d80*/  CS2R R82, SRZ ;  /* 0x0000000000527805 */ /* 0x000fe4000001ff00 */
[----:B------:R-:W-:Y:S01]  /*1d90*/  LEA R23, R39, R22, 0x2 ;  /* 0x0000001627177211 */ /* 0x000fe200078e10ff */
[----:B------:R-:W-:Y:S01]  /*1da0*/  IMAD.WIDE R72, R59, 0x2, R16 ;  /* 0x000000023b487825 */ /* 0x000fe200078e0210 */
[-C--:B------:R-:W-:Y:S02]  /*1db0*/  LEA.HI.X.SX32 R41, R10, R37.reuse, 0x1, P1 ;  /* 0x000000250a297211 */ /* 0x080fe400008f0eff */
[----:B------:R-:W-:Y:S02]  /*1dc0*/  CS2R R96, SRZ ;  /* 0x0000000000607805 */ /* 0x000fe4000001ff00 */
[-C--:B------:R-:W-:Y:S01]  /*1dd0*/  LEA.HI.X.SX32 R35, R4, R37.reuse, 0x1, P2 ;  /* 0x0000002504237211 */ /* 0x080fe200010f0eff */
[----:B------:R-:W-:Y:S01]  /*1de0*/  IMAD R24, R39, 0x4, R23 ;  /* 0x0000000427187824 */ /* 0x000fe200078e0217 */
[----:B------:R-:W-:Y:S01]  /*1df0*/  LEA.HI.X.SX32 R33, R5, R37, 0x1, P3 ;  /* 0x0000002505217211 */ /* 0x000fe200018f0eff */
[----:B------:R0:W-:Y:S01]  /*1e00*/  STL.64 [R1+0x98], R40 ;  /* 0x0000982801007387 */ /* 0x0001e20000100a00 */
[----:B------:R-:W-:Y:S01]  /*1e10*/  IMAD.WIDE R66, R61, 0x2, R14 ;  /* 0x000000023d427825 */ /* 0x000fe200078e020e */
[----:B------:R-:W-:-:S02]  /*1e20*/  CS2R R98, SRZ ;  /* 0x0000000000627805 */ /* 0x000fc4000001ff00 */
[----:B------:R-:W-:Y:S01]  /*1e30*/  CS2R R84, SRZ ;  /* 0x0000000000547805 */ /* 0x000fe2000001ff00 */
[----:B------:R1:W-:Y:S01]  /*1e40*/  STL.64 [R1+0x90], R34 ;  /* 0x0000902201007387 */ /* 0x0003e20000100a00 */
[----:B------:R-:W-:Y:S01]  /*1e50*/  IMAD R25, R39, 0x4, R24 ;  /* 0x0000000427197824 */ /* 0x000fe200078e0218 */
[----:B------:R-:W-:Y:S01]  /*1e60*/  CS2R R86, SRZ ;  /* 0x0000000000567805 */ /* 0x000fe2000001ff00 */
[----:B------:R-:W-:Y:S01]  /*1e70*/  IMAD.WIDE R58, R61, 0x2, R16 ;  /* 0x000000023d3a7825 */ /* 0x000fe200078e0210 */
[----:B------:R2:W-:Y:S01]  /*1e80*/  STL.64 [R1+0x88], R32 ;  /* 0x0000882001007387 */ /* 0x0005e20000100a00 */
[----:B------:R-:W-:Y:S02]  /*1e90*/  CS2R R100, SRZ ;  /* 0x0000000000647805 */ /* 0x000fe4000001ff00 */
[----:B------:R-:W-:Y:S01]  /*1ea0*/  CS2R R102, SRZ ;  /* 0x0000000000667805 */ /* 0x000fe2000001ff00 */
[----:B------:R-:W-:Y:S01]  /*1eb0*/  IMAD R26, R39, 0x4, R25 ;  /* 0x00000004271a7824 */ /* 0x000fe200078e0219 */
[----:B0-----:R-:W-:Y:S01]  /*1ec0*/  LEA R40, P1, R6, R159, 0x1 ;  /* 0x0000009f06287211 */ /* 0x001fe200078208ff */
[----:B------:R-:W-:Y:S01]  /*1ed0*/  IMAD.WIDE R60, R63, 0x2, R14 ;  /* 0x000000023f3c7825 */ /* 0x000fe200078e020e */
[----:B------:R-:W-:-:S02]  /*1ee0*/  CS2R R88, SRZ ;  /* 0x0000000000587805 */ /* 0x000fc4000001ff00 */
[----:B------:R-:W-:Y:S02]  /*1ef0*/  CS2R R90, SRZ ;  /* 0x00000000005a7805 */ /* 0x000fe4000001ff00 */
[----:B------:R-:W-:Y:S01]  /*1f00*/  LEA R27, R39, R26, 0x2 ;  /* 0x0000001a271b7211 */ /* 0x000fe200078e10ff */
[----:B------:R-:W-:Y:S01]  /*1f10*/  IMAD.WIDE R62, R63, 0x2, R16 ;  /* 0x000000023f3e7825 */ /* 0x000fe200078e0210 */
[-C--:B-1----:R-:W-:Y:S02]  /*1f20*/  LEA R34, P2, R8, R159.reuse, 0x1 ;  /* 0x0000009f08227211 */ /* 0x082fe400078408ff */
[----:B------:R-:W-:Y:S02]  /*1f30*/  CS2R R104, SRZ ;  /* 0x0000000000687805 */ /* 0x000fe4000001ff00 */
[----:B--2---:R-:W-:Y:S01]  /*1f40*/  LEA R32, P3, R12, R159, 0x1 ;  /* 0x0000009f0c207211 */ /* 0x004fe200078608ff */
[----:B------:R-:W-:Y:S01]  /*1f50*/  IMAD R28, R39, 0x4, R27 ;  /* 0x00000004271c7824 */ /* 0x000fe200078e021b */
[-C--:B------:R-:W-:Y:S01]  /*1f60*/  LEA.HI.X.SX32 R41, R6, R37.reuse, 0x1, P1 ;  /* 0x0000002506297211 */ /* 0x080fe200008f0eff */
[C---:B------:R-:W-:Y:S01]  /*1f70*/  IMAD R45, R55.reuse, 0x17, RZ ;  /* 0x00000017372d7824 */ /* 0x040fe200078e02ff */
[-C--:B------:R-:W-:Y:S01]  /*1f80*/  LEA.HI.X.SX32 R35, R8, R37.reuse, 0x1, P2 ;  /* 0x0000002508237211 */ /* 0x080fe200010f0eff */
[----:B------:R-:W-:Y:S01]  /*1f90*/  IMAD R46, R55, 0x18, RZ ;  /* 0x00000018372e7824 */ /* 0x000fe200078e02ff */
[----:B------:R-:W-:Y:S01]  /*1fa0*/  LEA R7, R39, R28, 0x2 ;  /* 0x0000001c27077211 */ /* 0x000fe200078e10ff */
[----:B------:R0:W-:Y:S01]  /*1fb0*/  STL.64 [R1+0x80], R40 ;  /* 0x0000802801007387 */ /* 0x0001e20000100a00 */
[----:B------:R-:W-:Y:S01]  /*1fc0*/  LEA.HI.X.SX32 R33, R12, R37, 0x1, P3 ;  /* 0x000000250c217211 */ /* 0x000fe200018f0eff */
[----:B------:R-:W-:Y:S01]  /*1fd0*/  IMAD R47, R55, 0x19, RZ ;  /* 0x00000019372f7824 */ /* 0x000fe200078e02ff */
[----:B------:R-:W-:Y:S01]  /*1fe0*/  CS2R R106, SRZ ;  /* 0x00000000006a7805 */ /* 0x000fe2000001ff00 */
[----:B------:R-:W-:Y:S01]  /*1ff0*/  IMAD R29, R39, 0x4, R7 ;  /* 0x00000004271d7824 */ /* 0x000fe200078e0207 */
[----:B------:R1:W-:Y:S01]  /*2000*/  STL.64 [R1+0x78], R34 ;  /* 0x0000782201007387 */ /* 0x0003e20000100a00 */
[C---:B------:R-:W-:Y:S01]  /*2010*/  IMAD R49, R55.reuse, 0x1a, RZ ;  /* 0x0000001a37317824 */ /* 0x040fe200078e02ff */
[----:B------:R-:W-:Y:S01]  /*2020*/  CS2R R92, SRZ ;  /* 0x00000000005c7805 */ /* 0x000fe2000001ff00 */
[----:B------:R-:W-:Y:S01]  /*2030*/  IMAD R50, R55, 0x1b, RZ ;  /* 0x0000001b37327824 */ /* 0x000fe200078e02ff */
[----:B------:R-:W-:Y:S01]  /*2040*/  LEA R3, R39, R29, 0x2 ;  /* 0x0000001d27037211 */ /* 0x000fe200078e10ff */
[----:B------:R2:W-:Y:S01]  /*2050*/  STL.64 [R1+0x70], R32 ;  /* 0x0000702001007387 */ /* 0x0005e20000100a00 */
[----:B------:R-:W-:Y:S01]  /*2060*/  IMAD R51, R55, 0x1c, RZ ;  /* 0x0000001c37337824 */ /* 0x000fe200078e02ff */
[----:B0-----:R-:W-:Y:S01]  /*2070*/  LEA R40, P1, R13, R159, 0x1 ;  /* 0x0000009f0d287211 */ /* 0x001fe200078208ff */
[----:B------:R-:W-:Y:S01]  /*2080*/  IMAD R53, R55, 0x1d, RZ ;  /* 0x0000001d37357824 */ /* 0x000fe200078e02ff */
[----:B------:R-:W-:Y:S01]  /*2090*/  CS2R R94, SRZ ;  /* 0x00000000005e7805 */ /* 0x000fe2000001ff00 */
[----:B------:R-:W-:Y:S01]  /*20a0*/  IMAD R30, R39, 0x4, R3 ;  /* 0x00000004271e7824 */ /* 0x000fe200078e0203 */
[----:B------:R-:W-:Y:S01]  /*20b0*/  LEA.HI.X.SX32 R41, R13, R37, 0x1, P1 ;  /* 0x000000250d297211 */ /* 0x000fe200008f0eff */
[----:B------:R-:W-:Y:S01]  /*20c0*/  IMAD R54, R55, 0x1e, RZ ;  /* 0x0000001e37367824 */ /* 0x000fe200078e02ff */
[-C--:B-1----:R-:W-:Y:S01]  /*20d0*/  LEA R34, P2, R18, R159.reuse, 0x1 ;  /* 0x0000009f12227211 */ /* 0x082fe200078408ff */
[----:B------:R-:W-:Y:S01]  /*20e0*/  IMAD.MOV.U32 R36, RZ, RZ, -0x800000 ;  /* 0xff800000ff247424 */ /* 0x000fe200078e00ff */
[----:B------:R-:W-:Y:S01]  /*20f0*/  LEA R11, R39, R30, 0x2 ;  /* 0x0000001e270b7211 */ /* 0x000fe200078e10ff */
[----:B------:R0:W-:Y:S01]  /*2100*/  STL.64 [R1+0x68], R40 ;  /* 0x0000682801007387 */ /* 0x0001e20000100a00 */
[----:B--2---:R-:W-:-:S02]  /*2110*/  LEA R32, P3, R19, R159, 0x1 ;  /* 0x0000009f13207211 */ /* 0x004fc400078608ff */
[----:B------:R-:W-:Y:S02]  /*2120*/  CS2R R108, SRZ ;  /* 0x00000000006c7805 */ /* 0x000fe4000001ff00 */
[-C--:B------:R-:W-:Y:S01]  /*2130*/  LEA.HI.X.SX32 R35, R18, R37.reuse, 0x1, P2 ;  /* 0x0000002512237211 */ /* 0x080fe200010f0eff */
[----:B------:R-:W-:Y:S01]  /*2140*/  IMAD R0, R39, 0x4, R11 ;  /* 0x0000000427007824 */ /* 0x000fe200078e020b */
[----:B------:R-:W-:Y:S02]  /*2150*/  LEA.HI.X.SX32 R33, R19, R37, 0x1, P3 ;  /* 0x0000002513217211 */ /* 0x000fe400018f0eff */
[----:B------:R-:W-:Y:S01]  /*2160*/  CS2R R110, SRZ ;  /* 0x00000000006e7805 */ /* 0x000fe2000001ff00 */
[----:B------:R-:W-:Y:S01]  /*2170*/  UMOV UR4, URZ ;  /* 0x0000003f00047c82 */ /* 0x000fe20008000000 */
[----:B------:R-:W-:Y:S01]  /*2180*/  IMAD R2, R39, 0x4, R0 ;  /* 0x0000000427027824 */ /* 0x000fe200078e0200 */
[----:B------:R1:W-:Y:S01]  /*2190*/  STL.64 [R1+0x60], R34 ;  /* 0x0000602201007387 */ /* 0x0003e20000100a00 */
[----:B------:R-:W-:Y:S01]  /*21a0*/  ULDC UR9, c[0x0][0x238] ;  /* 0x00008e0000097ab9 */ /* 0x000fe20000000800 */
[----:B0-----:R-:W-:-:S02]  /*21b0*/  LEA R40, P1, R20, R159, 0x1 ;  /* 0x0000009f14287211 */ /* 0x001fc400078208ff */
[----:B------:R0:W-:Y:S01]  /*21c0*/  STL.64 [R1+0x58], R32 ;  /* 0x0000582001007387 */ /* 0x0001e20000100a00 */
[----:B------:R-:W-:Y:S02]  /*21d0*/  LEA R4, R39, R2, 0x2 ;  /* 0x0000000227047211 */ /* 0x000fe400078e10ff */
[----:B------:R-:W-:-:S03]  /*21e0*/  LEA.HI.X.SX32 R41, R20, R37, 0x1, P1 ;  /* 0x0000002514297211 */ /* 0x000fc600008f0eff */
[----:B------:R-:W-:Y:S01]  /*21f0*/  IMAD R5, R39, 0x4, R4 ;  /* 0x0000000427057824 */ /* 0x000fe200078e0204 */
[-C--:B-1----:R-:W-:Y:S01]  /*2200*/  LEA R34, P2, R21, R159.reuse, 0x1 ;  /* 0x0000009f15227211 */ /* 0x082fe200078408ff */
[----:B------:R1:W-:Y:S02]  /*2210*/  STL.64 [R1+0x50], R40 ;  /* 0x0000502801007387 */ /* 0x0003e40000100a00 */
[----:B------:R-:W-:Y:S01]  /*2220*/  IMAD R6, R39, 0x4, R5 ;  /* 0x0000000427067824 */ /* 0x000fe200078e0205 */
[C---:B0-----:R-:W-:Y:S02]  /*2230*/  LEA R32, P3, R22.reuse, R159, 0x1 ;  /* 0x0000009f16207211 */ /* 0x041fe400078608ff */
[-C--:B------:R-:W-:Y:S02]  /*2240*/  LEA.HI.X.SX32 R35, R21, R37.reuse, 0x1, P2 ;  /* 0x0000002515237211 */ /* 0x080fe400010f0eff */
[----:B------:R-:W-:Y:S02]  /*2250*/  LEA R8, R39, R6, 0x2 ;  /* 0x0000000627087211 */ /* 0x000fe400078e10ff */
[----:B------:R-:W-:Y:S01]  /*2260*/  LEA.HI.X.SX32 R33, R22, R37, 0x1, P3 ;  /* 0x0000002516217211 */ /* 0x000fe200018f0eff */
[----:B------:R0:W-:Y:S01]  /*2270*/  STL.64 [R1+0x48], R34 ;  /* 0x0000482201007387 */ /* 0x0001e20000100a00 */
[----:B------:R-:W-:Y:S01]  /*2280*/  LEA R20, P3, R25, R159, 0x1 ;  /* 0x0000009f19147211 */ /* 0x000fe200078608ff */
[----:B------:R-:W-:-:S02]  /*2290*/  IMAD R10, R39, 0x4, R8 ;  /* 0x00000004270a7824 */ /* 0x000fc400078e0208 */
[----:B------:R2:W-:Y:S01]  /*22a0*/  STL.64 [R1+0x40], R32 ;  /* 0x0000402001007387 */ /* 0x0005e20000100a00 */
[----:B------:R-:W-:Y:S01]  /*22b0*/  LEA.HI.X.SX32 R21, R25, R37, 0x1, P3 ;  /* 0x0000002519157211 */ /* 0x000fe200018f0eff */
[----:B------:R-:W-:Y:S01]  /*22c0*/  IMAD R12, R39, 0x4, R10 ;  /* 0x00000004270c7824 */ /* 0x000fe200078e020a */
[-C--:B------:R-:W-:Y:S01]  /*22d0*/  LEA R22, P3, R28, R159.reuse, 0x1 ;  /* 0x0000009f1c167211 */ /* 0x080fe200078608ff */
[C---:B-1----:R-:W-:Y:S02]  /*22e0*/  IMAD R40, R55.reuse, 0xd, RZ ;  /* 0x0000000d37287824 */ /* 0x042fe400078e02ff */
[----:B------:R-:W-:Y:S01]  /*22f0*/  IMAD R41, R55, 0x14, RZ ;  /* 0x0000001437297824 */ /* 0x000fe200078e02ff */
[----:B------:R-:W-:Y:S02]  /*2300*/  LEA R13, R39, R12, 0x2 ;  /* 0x0000000c270d7211 */ /* 0x000fe400078e10ff */
[-C--:B0-----:R-:W-:Y:S02]  /*2310*/  LEA R34, P1, R23, R159.reuse, 0x1 ;  /* 0x0000009f17227211 */ /* 0x081fe400078208ff */
[----:B--2---:R-:W-:Y:S01]  /*2320*/  LEA R32, P2, R24, R159, 0x1 ;  /* 0x0000009f18207211 */ /* 0x004fe200078408ff */
[----:B------:R-:W-:Y:S01]  /*2330*/  IMAD R18, R39, 0x4, R13 ;  /* 0x0000000427127824 */ /* 0x000fe200078e020d */
[----:B------:R-:W-:-:S02]  /*2340*/  LEA.HI.X.SX32 R35, R23, R37, 0x1, P1 ;  /* 0x0000002517237211 */ /* 0x000fc400008f0eff */
[-C--:B------:R-:W-:Y:S01]  /*2350*/  LEA.HI.X.SX32 R33, R24, R37.reuse, 0x1, P2 ;  /* 0x0000002518217211 */ /* 0x080fe200010f0eff */
[----:B------:R-:W-:Y:S01]  /*2360*/  IMAD R19, R39, 0x4, R18 ;  /* 0x0000000427137824 */ /* 0x000fe200078e0212 */
[----:B------:R-:W-:Y:S01]  /*2370*/  LEA.HI.X.SX32 R23, R28, R37, 0x1, P3 ;  /* 0x000000251c177211 */ /* 0x000fe200018f0eff */
[----:B------:R0:W-:Y:S01]  /*2380*/  STL.64 [R1+0x38], R34 ;  /* 0x0000382201007387 */ /* 0x0001e20000100a00 */
[----:B------:R-:W-:-:S03]  /*2390*/  LEA R250, P3, R3, R159, 0x1 ;  /* 0x0000009f03fa7211 */ /* 0x000fc600078608ff */
[----:B------:R1:W-:Y:S01]  /*23a0*/  STL.64 [R1+0x30], R32 ;  /* 0x0000302001007387 */ /* 0x0003e20000100a00 */
[----:B------:R-:W-:Y:S02]  /*23b0*/  LEA.HI.X.SX32 R251, R3, R37, 0x1, P3 ;  /* 0x0000002503fb7211 */ /* 0x000fe400018f0eff */
[C---:B------:R-:W-:Y:S01]  /*23c0*/  LEA R236, P3, R0.reuse, R159, 0x1 ;  /* 0x0000009f00ec7211 */ /* 0x040fe200078608ff */
[----:B------:R2:W-:Y:S03]  /*23d0*/  STL.64 [R1+0x28], R20 ;  /* 0x0000281401007387 */ /* 0x0005e60000100a00 */
[----:B------:R-:W-:Y:S02]  /*23e0*/  LEA.HI.X.SX32 R237, R0, R37, 0x1, P3 ;  /* 0x0000002500ed7211 */ /* 0x000fe400018f0eff */
[-C--:B0-----:R-:W-:Y:S02]  /*23f0*/  LEA R34, P1, R26, R159.reuse, 0x1 ;  /* 0x0000009f1a227211 */ /* 0x081fe400078208ff */
[----:B------:R-:W-:-:S02]  /*2400*/  LEA R224, P3, R5, R159, 0x1 ;  /* 0x0000009f05e07211 */ /* 0x000fc400078608ff */
[----:B-1----:R-:W-:Y:S02]  /*2410*/  LEA R32, P2, R27, R159, 0x1 ;  /* 0x0000009f1b207211 */ /* 0x002fe400078408ff */
[----:B------:R-:W-:Y:S02]  /*2420*/  LEA.HI.X.SX32 R35, R26, R37, 0x1, P1 ;  /* 0x000000251a237211 */ /* 0x000fe400008f0eff */
[----:B--2---:R-:W-:Y:S02]  /*2430*/  LEA R20, R39, R19, 0x2 ;  /* 0x0000001327147211 */ /* 0x004fe400078e10ff */
[----:B------:R-:W-:Y:S01]  /*2440*/  LEA.HI.X.SX32 R33, R27, R37, 0x1, P2 ;  /* 0x000000251b217211 */ /* 0x000fe200010f0eff */
[----:B------:R-:W-:Y:S01]  /*2450*/  STL.64 [R1+0x20], R34 ;  /* 0x0000202201007387 */ /* 0x000fe20000100a00 */
[-C--:B------:R-:W-:Y:S01]  /*2460*/  LEA R26, P1, R7, R159.reuse, 0x1 ;  /* 0x0000009f071a7211 */ /* 0x080fe200078208ff */
[----:B------:R-:W-:Y:S01]  /*2470*/  IMAD R21, R39, 0x4, R20 ;  /* 0x0000000427157824 */ /* 0x000fe200078e0214 */
[----:B------:R-:W-:Y:S01]  /*2480*/  LEA R24, P2, R29, R159, 0x1 ;  /* 0x0000009f1d187211 */ /* 0x000fe200078408ff */
[----:B------:R-:W-:Y:S01]  /*2490*/  STL.64 [R1+0x18], R32 ;  /* 0x0000182001007387 */ /* 0x000fe20000100a00 */
[----:B------:R-:W-:-:S02]  /*24a0*/  LEA.HI.X.SX32 R27, R7, R37, 0x1, P1 ;  /* 0x00000025071b7211 */ /* 0x000fc400008f0eff */
[----:B------:R-:W-:Y:S01]  /*24b0*/  LEA.HI.X.SX32 R25, R29, R37, 0x1, P2 ;  /* 0x000000251d197211 */ /* 0x000fe200010f0eff */
[----:B------:R0:W-:Y:S01]  /*24c0*/  STL.64 [R1+0x10], R22 ;  /* 0x0000101601007387 */ /* 0x0001e20000100a00 */
[CC--:B------:R-:W-:Y:S02]  /*24d0*/  LEA R248, P1, R30.reuse, R159.reuse, 0x1 ;  /* 0x0000009f1ef87211 */ /* 0x0c0fe400078208ff */
[C---:B------:R-:W-:Y:S01]  /*24e0*/  LEA R240, P2, R11.reuse, R159, 0x1 ;  /* 0x0000009f0bf07211 */ /* 0x040fe200078408ff */
[----:B------:R-:W-:Y:S01]  /*24f0*/  STL.64 [R1+0x8], R26 ;  /* 0x0000081a01007387 */ /* 0x000fe20000100a00 */
[-C--:B------:R-:W-:Y:S02]  /*2500*/  LEA.HI.X.SX32 R249, R30, R37.reuse, 0x1, P1 ;  /* 0x000000251ef97211 */ /* 0x080fe400008f0eff */
[----:B------:R-:W-:Y:S01]  /*2510*/  LEA.HI.X.SX32 R241, R11, R37, 0x1, P2 ;  /* 0x000000250bf17211 */ /* 0x000fe200010f0eff */
[----:B------:R-:W-:Y:S01]  /*2520*/  STL.64 [R1], R24 ;  /* 0x0000001801007387 */ /* 0x000fe20000100a00 */
[----:B------:R-:W-:-:S02]  /*2530*/  LEA R232, P1, R2, R159, 0x1 ;  /* 0x0000009f02e87211 */ /* 0x000fc400078208ff */
[----:B------:R-:W-:Y:S01]  /*2540*/  LEA R228, P2, R4, R159, 0x1 ;  /* 0x0000009f04e47211 */ /* 0x000fe200078408ff */
[C---:B0-----:R-:W-:Y:S01]  /*2550*/  IMAD R22, R39.reuse, 0x4, R21 ;  /* 0x0000000427167824 */ /* 0x041fe200078e0215 */
[-C--:B------:R-:W-:Y:S01]  /*2560*/  LEA.HI.X.SX32 R233, R2, R37.reuse, 0x1, P1 ;  /* 0x0000002502e97211 */ /* 0x080fe200008f0eff */
[----:B------:R-:W-:Y:S01]  /*2570*/  STL.64 [R1+0x258], R74 ;  /* 0x0002584a01007387 */ /* 0x000fe20000100a00 */
[-C--:B------:R-:W-:Y:S02]  /*2580*/  LEA.HI.X.SX32 R229, R4, R37.reuse, 0x1, P2 ;  /* 0x0000002504e57211 */ /* 0x080fe400010f0eff */
[----:B------:R-:W-:Y:S01]  /*2590*/  LEA R3, R39, R22, 0x2 ;  /* 0x0000001627037211 */ /* 0x000fe200078e10ff */
[----:B------:R-:W-:Y:S01]  /*25a0*/  STL.64 [R1+0x250], R72 ;  /* 0x0002504801007387 */ /* 0x000fe20000100a00 */
[----:B------:R-:W-:Y:S02]  /*25b0*/  LEA.HI.X.SX32 R225, R5, R37, 0x1, P3 ;  /* 0x0000002505e17211 */ /* 0x000fe400018f0eff */
[-C--:B------:R-:W-:Y:S01]  /*25c0*/  LEA R220, P1, R6, R159.reuse, 0x1 ;  /* 0x0000009f06dc7211 */ /* 0x080fe200078208ff */
[C---:B------:R-:W-:Y:S01]  /*25d0*/  IMAD R7, R39.reuse, 0x4, R3 ;  /* 0x0000000427077824 */ /* 0x040fe200078e0203 */
[----:B------:R-:W-:Y:S01]  /*25e0*/  LEA R216, P2, R8, R159, 0x1 ;  /* 0x0000009f08d87211 */ /* 0x000fe200078408ff */
[----:B------:R-:W-:Y:S01]  /*25f0*/  STL.64 [R1+0x248], R66 ;  /* 0x0002484201007387 */ /* 0x000fe20000100a00 */
[-C--:B------:R-:W-:Y:S01]  /*2600*/  LEA.HI.X.SX32 R221, R6, R37.reuse, 0x1, P1 ;  /* 0x0000002506dd7211 */ /* 0x080fe200008f0eff */
[----:B------:R-:W-:Y:S01]  /*2610*/  IMAD R0, R39, 0x4, R7 ;  /* 0x0000000427007824 */ /* 0x000fe200078e0207 */
[----:B------:R-:W-:Y:S01]  /*2620*/  LEA.HI.X.SX32 R217, R8, R37, 0x1, P2 ;  /* 0x0000002508d97211 */ /* 0x000fe200010f0eff */
[----:B------:R0:W-:Y:S01]  /*2630*/  STL.64 [R1+0x240], R58 ;  /* 0x0002403a01007387 */ /* 0x0001e20000100a00 */
[----:B------:R-:W-:-:S02]  /*2640*/  LEA R212, P3, R10, R159, 0x1 ;  /* 0x0000009f0ad47211 */ /* 0x000fc400078608ff */
[----:B------:R-:W-:Y:S01]  /*2650*/  LEA R11, R39, R0, 0x2 ;  /* 0x00000000270b7211 */ /* 0x000fe200078e10ff */
[----:B------:R1:W-:Y:S01]  /*2660*/  STL.64 [R1+0x238], R60 ;  /* 0x0002383c01007387 */ /* 0x0003e20000100a00 */
[----:B------:R-:W-:Y:S02]  /*2670*/  LEA.HI.X.SX32 R213, R10, R37, 0x1, P3 ;  /* 0x000000250ad57211 */ /* 0x000fe400018f0eff */
[-C--:B------:R-:W-:Y:S01]  /*2680*/  LEA R204, P2, R13, R159.reuse, 0x1 ;  /* 0x0000009f0dcc7211 */ /* 0x080fe200078408ff */
[----:B------:R-:W-:Y:S01]  /*2690*/  IMAD R2, R39, 0x4, R11 ;  /* 0x0000000427027824 */ /* 0x000fe200078e020b */
[----:B------:R-:W-:Y:S01]  /*26a0*/  LEA R208, P1, R12, R159, 0x1 ;  /* 0x0000009f0cd07211 */ /* 0x000fe200078208ff */
[----:B------:R2:W-:Y:S01]  /*26b0*/  STL.64 [R1+0x230], R62 ;  /* 0x0002303e01007387 */ /* 0x0005e20000100a00 */
[----:B------:R-:W-:Y:S01]  /*26c0*/  LEA.HI.X.SX32 R205, R13, R37, 0x1, P2 ;  /* 0x000000250dcd7211 */ /* 0x000fe200010f0eff */
[----:B------:R-:W-:Y:S01]  /*26d0*/  IMAD R4, R39, 0x4, R2 ;  /* 0x0000000427047824 */ /* 0x000fe200078e0202 */
[----:B------:R-:W-:Y:S01]  /*26e0*/  LEA R200, P3, R18, R159, 0x1 ;  /* 0x0000009f12c87211 */ /* 0x000fe200078608ff */
[----:B0-----:R-:W-:Y:S01]  /*26f0*/  IMAD.WIDE R58, R65, 0x2, R14 ;  /* 0x00000002413a7825 */ /* 0x001fe200078e020e */
[----:B------:R-:W-:-:S02]  /*2700*/  LEA.HI.X.SX32 R209, R12, R37, 0x1, P1 ;  /* 0x000000250cd17211 */ /* 0x000fc400008f0eff */
[----:B------:R-:W-:Y:S01]  /*2710*/  LEA R5, R39, R4, 0x2 ;  /* 0x0000000427057211 */ /* 0x000fe200078e10ff */
[----:B-1----:R-:W-:Y:S01]  /*2720*/  IMAD.WIDE R60, R65, 0x2, R16 ;  /* 0x00000002413c7825 */ /* 0x002fe200078e0210 */
[----:B------:R-:W-:Y:S01]  /*2730*/  LEA R196, P2, R20, R159, 0x1 ;  /* 0x0000009f14c47211 */ /* 0x000fe200078408ff */
[----:B------:R0:W-:Y:S01]  /*2740*/  STL.64 [R1+0x228], R58 ;  /* 0x0002283a01007387 */ /* 0x0001e20000100a00 */
[----:B------:R-:W-:Y:S01]  /*2750*/  LEA.HI.X.SX32 R201, R18, R37, 0x1, P3 ;  /* 0x0000002512c97211 */ /* 0x000fe200018f0eff */
[----:B------:R-:W-:Y:S01]  /*2760*/  IMAD R6, R39, 0x4, R5 ;  /* 0x0000000427067824 */ /* 0x000fe200078e0205 */
[----:B------:R-:W-:Y:S01]  /*2770*/  LEA R198, P1, R19, R159, 0x1 ;  /* 0x0000009f13c67211 */ /* 0x000fe200078208ff */
[----:B--2---:R-:W-:Y:S01]  /*2780*/  IMAD.WIDE R62, R57, 0x2, R14 ;  /* 0x00000002393e7825 */ /* 0x004fe200078e020e */
[----:B------:R-:W-:Y:S01]  /*2790*/  LEA.HI.X.SX32 R197, R20, R37, 0x1, P2 ;  /* 0x0000002514c57211 */ /* 0x000fe200010f0eff */
[----:B------:R1:W-:Y:S01]  /*27a0*/  STL.64 [R1+0x220], R60 ;  /* 0x0002203c01007387 */ /* 0x0003e20000100a00 */
[-C--:B------:R-:W-:Y:S01]  /*27b0*/  LEA R194, P3, R21, R159.reuse, 0x1 ;  /* 0x0000009f15c27211 */ /* 0x080fe200078608ff */
[----:B------:R-:W-:Y:S01]  /*27c0*/  IMAD R8, R39, 0x4, R6 ;  /* 0x0000000427087824 */ /* 0x000fe200078e0206 */
[----:B------:R-:W-:Y:S01]  /*27d0*/  LEA R190, P2, R3, R159, 0x1 ;  /* 0x0000009f03be7211 */ /* 0x000fe200078408ff */
[----:B------:R-:W-:Y:S01]  /*27e0*/  STL.64 [R1+0x218], R62 ;  /* 0x0002183e01007387 */ /* 0x000fe20000100a00 */
[----:B------:R-:W-:Y:S01]  /*27f0*/  LEA.HI.X.SX32 R199, R19, R37, 0x1, P1 ;  /* 0x0000002513c77211 */ /* 0x000fe200008f0eff */
[----:B0-----:R-:W-:Y:S01]  /*2800*/  IMAD.WIDE R58, R57, 0x2, R16 ;  /* 0x00000002393a7825 */ /* 0x001fe200078e0210 */
[----:B------:R-:W-:-:S02]  /*2810*/  LEA R10, R39, R8, 0x2 ;  /* 0x00000008270a7211 */ /* 0x000fc400078e10ff */
[----:B------:R-:W-:Y:S02]  /*2820*/  LEA.HI.X.SX32 R195, R21, R37, 0x1, P3 ;  /* 0x0000002515c37211 */ /* 0x000fe400018f0eff */
[----:B------:R-:W-:Y:S01]  /*2830*/  LEA R192, P1, R22, R159, 0x1 ;  /* 0x0000009f16c07211 */ /* 0x000fe200078208ff */
[----:B------:R-:W-:Y:S01]  /*2840*/  IMAD R12, R39, 0x4, R10 ;  /* 0x00000004270c7824 */ /* 0x000fe200078e020a */
[----:B------:R-:W-:Y:S01]  /*2850*/  LEA.HI.X.SX32 R191, R3, R37, 0x1, P2 ;  /* 0x0000002503bf7211 */ /* 0x000fe200010f0eff */
[----:B-1----:R-:W-:Y:S01]  /*2860*/  IMAD.WIDE R60, R56, 0x2, R14 ;  /* 0x00000002383c7825 */ /* 0x002fe200078e020e */
[----:B------:R-:W-:Y:S01]  /*2870*/  LEA R188, P3, R7, R159, 0x1 ;  /* 0x0000009f07bc7211 */ /* 0x000fe200078608ff */
[----:B------:R0:W-:Y:S01]  /*2880*/  STL.64 [R1+0x210], R58 ;  /* 0x0002103a01007387 */ /* 0x0001e20000100a00 */
[-C--:B------:R-:W-:Y:S01]  /*2890*/  LEA.HI.X.SX32 R193, R22, R37.reuse, 0x1, P1 ;  /* 0x0000002516c17211 */ /* 0x080fe200008f0eff */
[----:B------:R-:W-:Y:S01]  /*28a0*/  IMAD R13, R39, 0x4, R12 ;  /* 0x00000004270d7824 */ /* 0x000fe200078e020c */
[----:B------:R-:W-:Y:S01]  /*28b0*/  LEA.HI.X.SX32 R189, R7, R37, 0x1, P3 ;  /* 0x0000002507bd7211 */ /* 0x000fe200018f0eff */
[----:B------:R-:W-:Y:S01]  /*28c0*/  IMAD.WIDE R56, R56, 0x2, R16 ;  /* 0x0000000238387825 */ /* 0x000fe200078e0210 */
[----:B------:R-:W-:Y:S01]  /*28d0*/  LEA R186, P1, R0, R159, 0x1 ;  /* 0x0000009f00ba7211 */ /* 0x000fe200078208ff */
[----:B------:R1:W-:Y:S01]  /*28e0*/  STL.64 [R1+0x208], R60 ;  /* 0x0002083c01007387 */ /* 0x0003e20000100a00 */
[----:B------:R-:W-:-:S02]  /*28f0*/  LEA R3, R39, R13, 0x2 ;  /* 0x0000000d27037211 */ /* 0x000fc400078e10ff */
[----:B------:R-:W-:Y:S01]  /*2900*/  LEA.HI.X.SX32 R187, R0, R37, 0x1, P1 ;  /* 0x0000002500bb7211 */ /* 0x000fe200008f0eff */
[----:B------:R2:W-:Y:S01]  /*2910*/  STL.64 [R1+0x200], R56 ;  /* 0x0002003801007387 */ /* 0x0005e20000100a00 */
[-C--:B------:R-:W-:Y:S01]  /*2920*/  LEA R182, P3, R2, R159.reuse, 0x1 ;  /* 0x0000009f02b67211 */ /* 0x080fe200078608ff */
[----:B------:R-:W-:Y:S01]  /*2930*/  IMAD R7, R39, 0x4, R3 ;  /* 0x0000000427077824 */ /* 0x000fe200078e0203 */
[----:B------:R-:W-:Y:S01]  /*2940*/  LEA R184, P2, R11, R159, 0x1 ;  /* 0x0000009f0bb87211 */ /* 0x000fe200078408ff */
[----:B0-----:R-:W-:Y:S01]  /*2950*/  IMAD.WIDE R58, R52, 0x2, R14 ;  /* 0x00000002343a7825 */ /* 0x001fe200078e020e */
[----:B------:R-:W-:Y:S02]  /*2960*/  LEA.HI.X.SX32 R183, R2, R37, 0x1, P3 ;  /* 0x0000002502b77211 */ /* 0x000fe400018f0eff */
[----:B------:R-:W-:Y:S01]  /*2970*/  LEA R180, P1, R4, R159, 0x1 ;  /* 0x0000009f04b47211 */ /* 0x000fe200078208ff */
[----:B------:R-:W-:Y:S01]  /*2980*/  IMAD R0, R39, 0x4, R7 ;  /* 0x0000000427007824 */ /* 0x000fe200078e0207 */
[-C--:B------:R-:W-:Y:S01]  /*2990*/  LEA.HI.X.SX32 R185, R11, R37.reuse, 0x1, P2 ;  /* 0x000000250bb97211 */ /* 0x080fe200010f0eff */
[----:B-1----:R-:W-:Y:S01]  /*29a0*/  IMAD.WIDE R60, R52, 0x2, R16 ;  /* 0x00000002343c7825 */ /* 0x002fe200078e0210 */
[----:B------:R-:W-:Y:S01]  /*29b0*/  LEA.HI.X.SX32 R181, R4, R37, 0x1, P1 ;  /* 0x0000002504b57211 */ /* 0x000fe200008f0eff */
[----:B------:R0:W-:Y:S01]  /*29c0*/  STL.64 [R1+0x1f8], R58 ;  /* 0x0001f83a01007387 */ /* 0x0001e20000100a00 */
[----:B------:R-:W-:Y:S01]  /*29d0*/  LEA R2, R39, R0, 0x2 ;  /* 0x0000000027027211 */ /* 0x000fe200078e10ff */
[----:B--2---:R-:W-:Y:S01]  /*29e0*/  IMAD.WIDE R56, R48, 0x2, R14 ;  /* 0x0000000230387825 */ /* 0x004fe200078e020e */
[-C--:B------:R-:W-:Y:S01]  /*29f0*/  LEA R174, P2, R5, R159.reuse, 0x1 ;  /* 0x0000009f05ae7211 */ /* 0x080fe200078408ff */
[----:B------:R1:W-:Y:S01]  /*2a00*/  STL.64 [R1+0x1f0], R60 ;  /* 0x0001f03c01007387 */ /* 0x0003e20000100a00 */
[C---:B------:R-:W-:Y:S01]  /*2a10*/  LEA R172, P3, R6.reuse, R159, 0x1 ;  /* 0x0000009f06ac7211 */ /* 0x040fe200078608ff */
[----:B------:R-:W-:Y:S01]  /*2a20*/  IMAD R4, R39, 0x4, R2 ;  /* 0x0000000427047824 */ /* 0x000fe200078e0202 */
[-C--:B------:R-:W-:Y:S01]  /*2a30*/  LEA.HI.X.SX32 R175, R5, R37.reuse, 0x1, P2 ;  /* 0x0000002505af7211 */ /* 0x080fe200010f0eff */
[----:B------:R2:W-:Y:S01]  /*2a40*/  STL.64 [R1+0x1e8], R56 ;  /* 0x0001e83801007387 */ /* 0x0005e20000100a00 */
[----:B------:R-:W-:-:S02]  /*2a50*/  LEA.HI.X.SX32 R173, R6, R37, 0x1, P3 ;  /* 0x0000002506ad7211 */ /* 0x000fc400018f0eff */
[C---:B------:R-:W-:Y:S01]  /*2a60*/  LEA R5, R39.reuse, R4, 0x2 ;  /* 0x0000000427057211 */ /* 0x040fe200078e10ff */
[----:B0-----:R-:W-:Y:S01]  /*2a70*/  IMAD.WIDE R58, R48, 0x2, R16 ;  /* 0x00000002303a7825 */ /* 0x001fe200078e0210 */
[-C--:B------:R-:W-:Y:S02]  /*2a80*/  LEA R170, P1, R8, R159.reuse, 0x1 ;  /* 0x0000009f08aa7211 */ /* 0x080fe400078208ff */
[----:B------:R-:W-:Y:S01]  /*2a90*/  LEA R168, P2, R10, R159, 0x1 ;  /* 0x0000009f0aa87211 */ /* 0x000fe200078408ff */
[----:B------:R-:W-:Y:S01]  /*2aa0*/  IMAD R6, R39, 0x4, R5 ;  /* 0x0000000427067824 */ /* 0x000fe200078e0205 */
[-C--:B------:R-:W-:Y:S01]  /*2ab0*/  LEA.HI.X.SX32 R171, R8, R37.reuse, 0x1, P1 ;  /* 0x0000002508ab7211 */ /* 0x080fe200008f0eff */
[----:B-1----:R-:W-:Y:S01]  /*2ac0*/  IMAD.WIDE R60, R44, 0x2, R14 ;  /* 0x000000022c3c7825 */ /* 0x002fe200078e020e */
[----:B------:R-:W-:Y:S01]  /*2ad0*/  LEA.HI.X.SX32 R169, R10, R37, 0x1, P2 ;  /* 0x000000250aa97211 */ /* 0x000fe200010f0eff */
[----:B------:R0:W-:Y:S01]  /*2ae0*/  STL.64 [R1+0x1e0], R58 ;  /* 0x0001e03a01007387 */ /* 0x0001e20000100a00 */
[-C--:B------:R-:W-:Y:S01]  /*2af0*/  LEA R18, P3, R12, R159.reuse, 0x1 ;  /* 0x0000009f0c127211 */ /* 0x080fe200078608ff */
[----:B--2---:R-:W-:Y:S01]  /*2b00*/  IMAD.WIDE R56, R44, 0x2, R16 ;  /* 0x000000022c387825 */ /* 0x004fe200078e0210 */
[----:B------:R-:W-:Y:S01]  /*2b10*/  LEA R22, P2, R3, R159, 0x1 ;  /* 0x0000009f03167211 */ /* 0x000fe200078408ff */
[----:B------:R1:W-:Y:S01]  /*2b20*/  STL.64 [R1+0x1d8], R60 ;  /* 0x0001d83c01007387 */ /* 0x0003e20000100a00 */
[----:B------:R-:W-:-:S02]  /*2b30*/  LEA R8, R39, R6, 0x2 ;  /* 0x0000000627087211 */ /* 0x000fc400078e10ff */
[----:B------:R-:W-:Y:S02]  /*2b40*/  CS2R R10, SRZ ;  /* 0x00000000000a7805 */ /* 0x000fe4000001ff00 */
[-C--:B------:R-:W-:Y:S01]  /*2b50*/  LEA.HI.X.SX32 R19, R12, R37.reuse, 0x1, P3 ;  /* 0x000000250c137211 */ /* 0x080fe200018f0eff */
[----:B------:R2:W-:Y:S01]  /*2b60*/  STL.64 [R1+0x1d0], R56 ;  /* 0x0001d03801007387 */ /* 0x0005e20000100a00 */
[----:B------:R-:W-:Y:S01]  /*2b70*/  LEA.HI.X.SX32 R23, R3, R37, 0x1, P2 ;  /* 0x0000002503177211 */ /* 0x000fe200010f0eff */
[----:B------:R-:W-:Y:S01]  /*2b80*/  IMAD R3, R39, 0x4, R8 ;  /* 0x0000000427037824 */ /* 0x000fe200078e0208 */
[-C--:B------:R-:W-:Y:S01]  /*2b90*/  LEA R20, P1, R13, R159.reuse, 0x1 ;  /* 0x0000009f0d147211 */ /* 0x080fe200078208ff */
[C---:B0-----:R-:W-:Y:S01]  /*2ba0*/  IMAD.WIDE R58, R40.reuse, 0x2, R14 ;  /* 0x00000002283a7825 */ /* 0x041fe200078e020e */
[----:B------:R-:W-:Y:S02]  /*2bb0*/  LEA R24, P3, R7, R159, 0x1 ;  /* 0x0000009f07187211 */ /* 0x000fe400078608ff */
[-C--:B------:R-:W-:Y:S01]  /*2bc0*/  LEA.HI.X.SX32 R21, R13, R37.reuse, 0x1, P1 ;  /* 0x000000250d157211 */ /* 0x080fe200008f0eff */
[----:B-1----:R-:W-:Y:S01]  /*2bd0*/  IMAD.WIDE R60, R40, 0x2, R16 ;  /* 0x00000002283c7825 */ /* 0x002fe200078e0210 */
[----:B------:R-:W-:Y:S01]  /*2be0*/  LEA.HI.X.SX32 R25, R7, R37, 0x1, P3 ;  /* 0x0000002507197211 */ /* 0x000fe200018f0eff */
[----:B------:R0:W-:Y:S01]  /*2bf0*/  STL.64 [R1+0x1c8], R58 ;  /* 0x0001c83a01007387 */ /* 0x0001e20000100a00 */
[----:B------:R-:W-:-:S02]  /*2c00*/  LEA R26, P1, R0, R159, 0x1 ;  /* 0x0000009f001a7211 */ /* 0x000fc400078208ff */
[C---:B------:R-:W-:Y:S01]  /*2c10*/  LEA R7, R39.reuse, R3, 0x2 ;  /* 0x0000000327077211 */ /* 0x040fe200078e10ff */
[----:B------:R1:W-:Y:S01]  /*2c20*/  STL.64 [R1+0x1c0], R60 ;  /* 0x0001c03c01007387 */ /* 0x0003e20000100a00 */
[----:B------:R-:W-:Y:S02]  /*2c30*/  LEA.HI.X.SX32 R27, R0, R37, 0x1, P1 ;  /* 0x00000025001b7211 */ /* 0x000fe400008f0eff */
[-C--:B------:R-:W-:Y:S01]  /*2c40*/  LEA R28, P2, R2, R159.reuse, 0x1 ;  /* 0x0000009f021c7211 */ /* 0x080fe200078408ff */
[----:B------:R-:W-:Y:S01]  /*2c50*/  IMAD R0, R39, 0x4, R7 ;  /* 0x0000000427007824 */ /* 0x000fe200078e0207 */
[----:B------:R-:W-:Y:S02]  /*2c60*/  LEA R30, P3, R4, R159, 0x1 ;  /* 0x0000009f041e7211 */ /* 0x000fe400078608ff */
[----:B------:R-:W-:Y:S02]  /*2c70*/  LEA.HI.X.SX32 R29, R2, R37, 0x1, P2 ;  /* 0x00000025021d7211 */ /* 0x000fe400010f0eff */
[----:B------:R-:W-:-:S02]  /*2c80*/  LEA R34, P2, R6, R159, 0x1 ;  /* 0x0000009f06227211 */ /* 0x000fc400078408ff */
[C---:B------:R-:W-:Y:S02]  /*2c90*/  LEA R2, R39.reuse, R0, 0x2 ;  /* 0x0000000027027211 */ /* 0x040fe400078e10ff */
[-C--:B------:R-:W-:Y:S02]  /*2ca0*/  LEA.HI.X.SX32 R31, R4, R37.reuse, 0x1, P3 ;  /* 0x00000025041f7211 */ /* 0x080fe400018f0eff */
[----:B------:R-:W-:Y:S01]  /*2cb0*/  LEA.HI.X.SX32 R35, R6, R37, 0x1, P2 ;  /* 0x0000002506237211 */ /* 0x000fe200010f0eff */
[----:B------:R-:W-:Y:S01]  /*2cc0*/  IMAD R4, R39, 0x4, R2 ;  /* 0x0000000427047824 */ /* 0x000fe200078e0202 */
[-C--:B------:R-:W-:Y:S02]  /*2cd0*/  LEA R32, P1, R5, R159.reuse, 0x1 ;  /* 0x0000009f05207211 */ /* 0x080fe400078208ff */
[----:B------:R-:W-:Y:S02]  /*2ce0*/  LEA R148, P2, R7, R159, 0x1 ;  /* 0x0000009f07947211 */ /* 0x000fe400078408ff */
[----:B------:R-:W-:-:S02]  /*2cf0*/  LEA.HI.X.SX32 R33, R5, R37, 0x1, P1 ;  /* 0x0000002505217211 */ /* 0x000fc400008f0eff */
[----:B------:R-:W-:Y:S01]  /*2d00*/  LEA.HI.X.SX32 R149, R7, R37, 0x1, P2 ;  /* 0x0000002507957211 */ /* 0x000fe200010f0eff */
[----:B------:R-:W-:Y:S01]  /*2d10*/  IMAD.MOV.U32 R7, RZ, RZ, -0x800000 ;  /* 0xff800000ff077424 */ /* 0x000fe200078e00ff */
[-C--:B------:R-:W-:Y:S02]  /*2d20*/  LEA R146, P1, R3, R159.reuse, 0x1 ;  /* 0x0000009f03927211 */ /* 0x080fe400078208ff */
[-C--:B------:R-:W-:Y:S02]  /*2d30*/  LEA R154, P2, R4, R159.reuse, 0x1 ;  /* 0x0000009f049a7211 */ /* 0x080fe400078408ff */
[----:B------:R-:W-:Y:S02]  /*2d40*/  LEA R144, P3, R8, R159, 0x1 ;  /* 0x0000009f08907211 */ /* 0x000fe400078608ff */
[----:B------:R-:W-:Y:S02]  /*2d50*/  LEA R5, R39, R4, 0x2 ;  /* 0x0000000427057211 */ /* 0x000fe400078e10ff */
[----:B------:R-:W-:-:S02]  /*2d60*/  LEA.HI.X.SX32 R147, R3, R37, 0x1, P1 ;  /* 0x0000002503937211 */ /* 0x000fc400008f0eff */
[----:B------:R-:W-:Y:S01]  /*2d70*/  LEA.HI.X.SX32 R155, R4, R37, 0x1, P2 ;  /* 0x00000025049b7211 */ /* 0x000fe200010f0eff */
[C---:B------:R-:W-:Y:S01]  /*2d80*/  IMAD R4, R55.reuse, 0xe, RZ ;  /* 0x0000000e37047824 */ /* 0x040fe200078e02ff */
[----:B------:R-:W-:Y:S02]  /*2d90*/  LEA R152, P1, R2, R159, 0x1 ;  /* 0x0000009f02987211 */ /* 0x000fe400078208ff */
[----:B------:R-:W-:Y:S01]  /*2da0*/  LEA.HI.X.SX32 R145, R8, R37, 0x1, P3 ;  /* 0x0000002508917211 */ /* 0x000fe200018f0eff */
[----:B--2---:R-:W-:Y:S01]  /*2db0*/  IMAD.WIDE R56, R4, 0x2, R14 ;  /* 0x0000000204387825 */ /* 0x004fe200078e020e */
[----:B------:R-:W-:Y:S02]  /*2dc0*/  LEA R150, P3, R0, R159, 0x1 ;  /* 0x0000009f00967211 */ /* 0x000fe400078608ff */
[-C--:B------:R-:W-:Y:S01]  /*2dd0*/  LEA.HI.X.SX32 R153, R2, R37.reuse, 0x1, P1 ;  /* 0x0000002502997211 */ /* 0x080fe200008f0eff */
[C---:B------:R-:W-:Y:S01]  /*2de0*/  IMAD R2, R55.reuse, 0xf, RZ ;  /* 0x0000000f37027824 */ /* 0x040fe200078e02ff */
[----:B------:R-:W-:Y:S01]  /*2df0*/  LEA.HI.X.SX32 R151, R0, R37, 0x1, P3 ;  /* 0x0000002500977211 */ /* 0x000fe200018f0eff */
[----:B0-----:R-:W-:Y:S01]  /*2e00*/  IMAD.WIDE R58, R4, 0x2, R16 ;  /* 0x00000002043a7825 */ /* 0x001fe200078e0210 */
[----:B------:R-:W-:Y:S01]  /*2e10*/  SHF.L.U32 R3, R55, 0x4, RZ ;  /* 0x0000000437037819 */ /* 0x000fe200000006ff */
[----:B------:R0:W-:Y:S01]  /*2e20*/  STL.64 [R1+0x1b8], R56 ;  /* 0x0001b83801007387 */ /* 0x0001e20000100a00 */
[C---:B------:R-:W-:Y:S01]  /*2e30*/  LEA R156, P3, R5.reuse, R159, 0x1 ;  /* 0x0000009f059c7211 */ /* 0x040fe200078608ff */
[----:B-1----:R-:W-:Y:S01]  /*2e40*/  IMAD.WIDE R60, R2, 0x2, R14 ;  /* 0x00000002023c7825 */ /* 0x002fe200078e020e */
[----:B------:R-:W-:Y:S01]  /*2e50*/  MOV R13, 0xff800000 ;  /* 0xff800000000d7802 */ /* 0x000fe20000000f00 */
[----:B------:R1:W-:Y:S01]  /*2e60*/  STL.64 [R1+0x1b0], R58 ;  /* 0x0001b03a01007387 */ /* 0x0003e20000100a00 */
[----:B------:R-:W-:Y:S01]  /*2e70*/  LEA.HI.X.SX32 R157, R5, R37, 0x1, P3 ;  /* 0x00000025059d7211 */ /* 0x000fe200018f0eff */
[----:B------:R-:W-:Y:S01]  /*2e80*/  IMAD R0, R39, 0x4, R5 ;  /* 0x0000000427007824 */ /* 0x000fe200078e0205 */
[----:B------:R-:W-:Y:S01]  /*2e90*/  MOV R6, 0x3f800000 ;  /* 0x3f80000000067802 */ /* 0x000fe20000000f00 */
[C---:B------:R-:W-:Y:S01]  /*2ea0*/  IMAD R5, R55.reuse, 0x11, RZ ;  /* 0x0000001137057824 */ /* 0x040fe200078e02ff */
[----:B------:R-:W-:Y:S01]  /*2eb0*/  STL.64 [R1+0x1a8], R60 ;  /* 0x0001a83c01007387 */ /* 0x000fe20000100a00 */
[----:B------:R-:W-:Y:S01]  /*2ec0*/  IMAD R39, R55, 0x13, RZ ;  /* 0x0000001337277824 */ /* 0x000fe200078e02ff */
[----:B------:R-:W-:Y:S01]  /*2ed0*/  LEA R158, P4, R0, R159, 0x1 ;  /* 0x0000009f009e7211 */ /* 0x000fe200078808ff */
[----:B0-----:R-:W-:Y:S01]  /*2ee0*/  IMAD.WIDE R56, R2, 0x2, R16 ;  /* 0x0000000202387825 */ /* 0x001fe200078e0210 */
[----:B------:R-:W-:-:S02]  /*2ef0*/  MOV R12, 0x3f800000 ;  /* 0x3f800000000c7802 */ /* 0x000fc40000000f00 */
[----:B------:R-:W-:Y:S01]  /*2f00*/  LEA.HI.X.SX32 R159, R0, R37, 0x1, P4 ;  /* 0x00000025009f7211 */ /* 0x000fe200020f0eff */
[C---:B-1----:R-:W-:Y:S01]  /*2f10*/  IMAD.WIDE R58, R3.reuse, 0x2, R14 ;  /* 0x00000002033a7825 */ /* 0x042fe200078e020e */
[----:B------:R0:W-:Y:S01]  /*2f20*/  STL.64 [R1+0x1a0], R56 ;  /* 0x0001a03801007387 */ /* 0x0001e20000100a00 */
[----:B------:R-:W-:Y:S02]  /*2f30*/  MOV R37, 0xff800000 ;  /* 0xff80000000257802 */ /* 0x000fe40000000f00 */
[----:B------:R-:W-:Y:S01]  /*2f40*/  IMAD.WIDE R2, R3, 0x2, R16 ;  /* 0x0000000203027825 */ /* 0x000fe200078e0210 */
[----:B------:R-:W-:Y:S03]  /*2f50*/  STL.64 [R1+0x198], R58 ;  /* 0x0001983a01007387 */ /* 0x000fe60000100a00 */
[----:B------:R-:W-:Y:S01]  /*2f60*/  IMAD R55, R55, 0x1f, RZ ;  /* 0x0000001f37377824 */ /* 0x000fe200078e02ff */
[----:B------:R1:W-:Y:S01]  /*2f70*/  STL.64 [R1+0x190], R2 ;  /* 0x0001900201007387 */ /* 0x0003e20000100a00 */
[----:B------:R-:W-:-:S02]  /*2f80*/  IMAD.MOV.U32 R0, RZ, RZ, 0x3f800000 ;  /* 0x3f800000ff007424 */ /* 0x000fc400078e00ff */
[----:B------:R-:W-:Y:S02]  /*2f90*/  IMAD.MOV.U32 R8, RZ, RZ, 0x3f800000 ;  /* 0x3f800000ff087424 */ /* 0x000fe400078e00ff */
[----:B0-----:R-:W-:-:S04]  /*2fa0*/  IMAD.WIDE R56, R5, 0x2, R14 ;  /* 0x0000000205387825 */ /* 0x001fc800078e020e */
[----:B------:R-:W-:Y:S01]  /*2fb0*/  IMAD.WIDE R4, R5, 0x2, R16 ;  /* 0x0000000205047825 */ /* 0x000fe200078e0210 */
[----:B------:R0:W-:Y:S03]  /*2fc0*/  STL.64 [R1+0x188], R56 ;  /* 0x0001883801007387 */ /* 0x0001e60000100a00 */
[C---:B-1----:R-:W-:Y:S01]  /*2fd0*/  IMAD.WIDE R2, R38.reuse, 0x2, R14 ;  /* 0x0000000226027825 */ /* 0x042fe200078e020e */
[----:B------:R1:W-:Y:S04]  /*2fe0*/  STL.64 [R1+0x180], R4 ;  /* 0x0001800401007387 */ /* 0x0003e80000100a00 */
[----:B------:R2:W-:Y:S01]  /*2ff0*/  STL.64 [R1+0x178], R2 ;  /* 0x0001780201007387 */ /* 0x0005e20000100a00 */
[----:B0-----:R-:W-:-:S04]  /*3000*/  IMAD.WIDE R56, R38, 0x2, R16 ;  /* 0x0000000226387825 */ /* 0x001fc800078e0210 */
[C---:B-1----:R-:W-:Y:S01]  /*3010*/  IMAD.WIDE R4, R39.reuse, 0x2, R14 ;  /* 0x0000000227047825 */ /* 0x042fe200078e020e */
[----:B------:R-:W-:Y:S03]  /*3020*/  STL.64 [R1+0x170], R56 ;  /* 0x0001703801007387 */ /* 0x000fe60000100a00 */
[----:B--2---:R-:W-:Y:S01]  /*3030*/  IMAD.WIDE R2, R39, 0x2, R16 ;  /* 0x0000000227027825 */ /* 0x004fe200078e0210 */
[----:B------:R0:W-:Y:S03]  /*3040*/  STL.64 [R1+0x168], R4 ;  /* 0x0001680401007387 */ /* 0x0001e60000100a00 */
[C---:B------:R-:W-:Y:S01]  /*3050*/  IMAD.WIDE R38, R41.reuse, 0x2, R14 ;  /* 0x0000000229267825 */ /* 0x040fe200078e020e */
[----:B------:R1:W-:Y:S04]  /*3060*/  STL.64 [R1+0x160], R2 ;  /* 0x0001600201007387 */ /* 0x0003e80000100a00 */
[----:B------:R2:W-:Y:S01]  /*3070*/  STL.64 [R1+0x158], R38 ;  /* 0x0001582601007387 */ /* 0x0005e20000100a00 */
[----:B0-----:R-:W-:-:S04]  /*3080*/  IMAD.WIDE R4, R41, 0x2, R16 ;  /* 0x0000000229047825 */ /* 0x001fc800078e0210 */
[C---:B-1----:R-:W-:Y:S01]  /*3090*/  IMAD.WIDE R2, R42.reuse, 0x2, R14 ;  /* 0x000000022a027825 */ /* 0x042fe200078e020e */
[----:B------:R0:W-:Y:S03]  /*30a0*/  STL.64 [R1+0x150], R4 ;  /* 0x0001500401007387 */ /* 0x0001e60000100a00 */
[----:B--2---:R-:W-:Y:S01]  /*30b0*/  IMAD.WIDE R38, R42, 0x2, R16 ;  /* 0x000000022a267825 */ /* 0x004fe200078e0210 */
[----:B------:R1:W-:Y:S04]  /*30c0*/  STL.64 [R1+0x148], R2 ;  /* 0x0001480201007387 */ /* 0x0003e80000100a00 */
[----:B------:R2:W-:Y:S01]  /*30d0*/  STL.64 [R1+0x140], R38 ;  /* 0x0001402601007387 */ /* 0x0005e20000100a00 */
[----:B0-----:R-:W-:-:S04]  /*30e0*/  IMAD.WIDE R4, R43, 0x2, R14 ;  /* 0x000000022b047825 */ /* 0x001fc800078e020e */
[----:B-1----:R-:W-:Y:S01]  /*30f0*/  IMAD.WIDE R2, R43, 0x2, R16 ;  /* 0x000000022b027825 */ /* 0x002fe200078e0210 */
[----:B------:R0:W-:Y:S03]  /*3100*/  STL.64 [R1+0x138], R4 ;  /* 0x0001380401007387 */ /* 0x0001e60000100a00 */
[C---:B--2---:R-:W-:Y:S01]  /*3110*/  IMAD.WIDE R38, R45.reuse, 0x2, R14 ;  /* 0x000000022d267825 */ /* 0x044fe200078e020e */
        /* <DEDUP_REMOVED lines=34> */
[----:B------:R2:W-:Y:S04]  /*3340*/  STL.64 [R1+0xa8], R4 ;  /* 0x0000a80401007387 */ /* 0x0005e80000100a00 */
[----:B------:R2:W-:Y:S02]  /*3350*/  STL.64 [R1+0xa0], R2 ;  /* 0x0000a00201007387 */ /* 0x0005e40000100a00 */
.L_x_1:
[----:B--2---:R-:W2:Y:S04]  /*3360*/  LDL.64 R38, [R1+0x258] ;  /* 0x0002580001267983 */ /* 0x004ea80000100a00 */
[----:B------:R-:W3:Y:S04]  /*3370*/  LDL.64 R4, [R1+0x248] ;  /* 0x0002480001047983 */ /* 0x000ee80000100a00 */
[----:B------:R-:W4:Y:S04]  /*3380*/  LDL.64 R48, [R1+0x240] ;  /* 0x0002400001307983 */ /* 0x000f280000100a00 */
[----:B------:R-:W5:Y:S04]  /*3390*/  LDL.64 R40, [R1+0x250] ;  /* 0x0002500001287983 */ /* 0x000f680000100a00 */
[----:B------:R-:W4:Y:S04]  /*33a0*/  LDL.64 R58, [R1+0x230] ;  /* 0x00023000013a7983 */ /* 0x000f280000100a00 */
[----:B------:R-:W4:Y:S04]  /*33b0*/  LDL.64 R52, [R1+0x228] ;  /* 0x0002280001347983 */ /* 0x000f280000100a00 */
[----:B------:R-:W4:Y:S04]  /*33c0*/  LDL.64 R42, [R1+0x220] ;  /* 0x00022000012a7983 */ /* 0x000f280000100a00 */
[----:B------:R-:W4:Y:S04]  /*33d0*/  LDL.64 R56, [R1+0x218] ;  /* 0x0002180001387983 */ /* 0x000f280000100a00 */
[----:B------:R-:W4:Y:S04]  /*33e0*/  LDL.64 R74, [R1+0x210] ;  /* 0x00021000014a7983 */ /* 0x000f280000100a00 */
[----:B------:R-:W4:Y:S01]  /*33f0*/  LDL.64 R72, [R1+0x208] ;  /* 0x0002080001487983 */ /* 0x000f220000100a00 */
[C---:B------:R-:W-:Y:S01]  /*3400*/  IMAD.WIDE R2, R10.reuse, 0x2, R16 ;  /* 0x000000020a027825 */ /* 0x040fe200078e0210 */
[----:B------:R-:W0:Y:S02]  /*3410*/  LDC R176, c[0x0][0x254] ;  /* 0x00009500ffb07b82 */ /* 0x000e240000000800 */
[----:B------:R-:W4:Y:S04]  /*3420*/  LDL.64 R62, [R1+0x1f8] ;  /* 0x0001f800013e7983 */ /* 0x000f280000100a00 */
[----:B------:R-:W4:Y:S04]  /*3430*/  LDL.64 R64, [R1+0x1f0] ;  /* 0x0001f00001407983 */ /* 0x000f280000100a00 */
[----:B------:R-:W4:Y:S04]  /*3440*/  LDL.64 R46, [R1+0x200] ;  /* 0x00020000012e7983 */ /* 0x000f280000100a00 */
[----:B------:R-:W4:Y:S04]  /*3450*/  LDL.64 R136, [R1+0x1d8] ;  /* 0x0001d80001887983 */ /* 0x000f280000100a00 */
[----:B------:R-:W4:Y:S04]  /*3460*/  LDL.64 R60, [R1+0x1e0] ;  /* 0x0001e000013c7983 */ /* 0x000f280000100a00 */
[----:B------:R-:W4:Y:S04]  /*3470*/  LDG.E.U16 R2, desc[UR10][R2.64] ;  /* 0x0000000a02027981 */ /* 0x000f28000c1e1500 */
[----:B------:R-:W4:Y:S04]  /*3480*/  LDL.64 R140, [R1+0x1b0] ;  /* 0x0001b000018c7983 */ /* 0x000f280000100a00 */
        /* <DEDUP_REMOVED lines=13> */
[----:B------:R-:W4:Y:S01]  /*3560*/  LDL.64 R178, [R1+0x148] ;  /* 0x0001480001b27983 */ /* 0x000f220000100a00 */
[----:B------:R-:W-:-:S03]  /*3570*/  IMAD.WIDE R66, R10, 0x2, R14 ;  /* 0x000000020a427825 */ /* 0x000fc600078e020e */
[----:B------:R-:W4:Y:S04]  /*3580*/  LDL.64 R222, [R1+0x108] ;  /* 0x0001080001de7983 */ /* 0x000f280000100a00 */
[----:B------:R-:W4:Y:S04]  /*3590*/  LDG.E.U16 R66, desc[UR10][R66.64] ;  /* 0x0000000a42427981 */ /* 0x000f28000c1e1500 */
[----:B------:R-:W4:Y:S04]  /*35a0*/  LDL.64 R238, [R1+0xe0] ;  /* 0x0000e00001ee7983 */ /* 0x000f280000100a00 */
[----:B------:R-:W4:Y:S04]  /*35b0*/  LDL.64 R234, [R1+0xd8] ;  /* 0x0000d80001ea7983 */ /* 0x000f280000100a00 */
[----:B------:R-:W4:Y:S04]  /*35c0*/  LDL.64 R230, [R1+0xd0] ;  /* 0x0000d00001e67983 */ /* 0x000f280000100a00 */
[----:B------:R-:W4:Y:S04]  /*35d0*/  LDL.64 R226, [R1+0xc0] ;  /* 0x0000c00001e27983 */ /* 0x000f280000100a00 */
[----:B------:R-:W4:Y:S04]  /*35e0*/  LDL.64 R244, [R1+0x60] ;  /* 0x0000600001f47983 */ /* 0x000f280000100a00 */
[----:B------:R-:W4:Y:S01]  /*35f0*/  LDL.64 R242, [R1+0x58] ;  /* 0x0000580001f27983 */ /* 0x000f220000100a00 */
[----:B--2---:R-:W-:-:S04]  /*3600*/  IMAD.WIDE R38, R10, 0x2, R38 ;  /* 0x000000020a267825 */ /* 0x004fc800078e0226 */
[C---:B---3--:R-:W-:Y:S01]  /*3610*/  IMAD.WIDE R4, R10.reuse, 0x2, R4 ;  /* 0x000000020a047825 */ /* 0x048fe200078e0204 */
[----:B------:R4:W2:Y:S03]  /*3620*/  LDG.E.U16 R55, desc[UR10][R38.64] ;  /* 0x0000000a26377981 */ /* 0x0008a6000c1e1500 */
[----:B-----5:R-:W-:-:S04]  /*3630*/  IMAD.WIDE R40, R10, 0x2, R40 ;  /* 0x000000020a287825 */ /* 0x020fc800078e0228 */
[C---:B----4-:R-:W-:Y:S01]  /*3640*/  IMAD.WIDE R38, R10.reuse, 0x2, R48 ;  /* 0x000000020a267825 */ /* 0x050fe200078e0230 */
[----:B------:R1:W3:Y:S04]  /*3650*/  LDG.E.U16 R54, desc[UR10][R40.64] ;  /* 0x0000000a28367981 */ /* 0x0002e8000c1e1500 */
[----:B------:R4:W5:Y:S04]  /*3660*/  LDG.E.U16 R49, desc[UR10][R4.64] ;  /* 0x0000000a04317981 */ /* 0x000968000c1e1500 */
[----:B------:R0:W5:Y:S01]  /*3670*/  LDG.E.U16 R48, desc[UR10][R38.64] ;  /* 0x0000000a26307981 */ /* 0x000162000c1e1500 */
[----:B-1----:R-:W-:-:S04]  /*3680*/  IMAD.WIDE R40, R10, 0x2, R42 ;  /* 0x000000020a287825 */ /* 0x002fc800078e022a */
[C---:B----4-:R-:W-:Y:S02]  /*3690*/  IMAD.WIDE R4, R10.reuse, 0x2, R58 ;  /* 0x000000020a047825 */ /* 0x050fe400078e023a */
[----:B------:R-:W4:Y:S02]  /*36a0*/  LDL.64 R58, [R1+0x1d0] ;  /* 0x0001d000013a7983 */ /* 0x000f240000100a00 */
[C---:B0-----:R-:W-:Y:S02]  /*36b0*/  IMAD.WIDE R38, R10.reuse, 0x2, R52 ;  /* 0x000000020a267825 */ /* 0x041fe400078e0234 */
[----:B------:R0:W5:Y:S04]  /*36c0*/  LDG.E.U16 R43, desc[UR10][R4.64] ;  /* 0x0000000a042b7981 */ /* 0x000168000c1e1500 */
[----:B------:R-:W5:Y:S04]  /*36d0*/  LDG.E.U16 R39, desc[UR10][R38.64] ;  /* 0x0000000a26277981 */ /* 0x000f68000c1e1500 */
[----:B------:R-:W2:Y:S01]  /*36e0*/  LDL.64 R52, [R1+0x1c8] ;  /* 0x0001c80001347983 */ /* 0x000ea20000100a00 */
[----:B0-----:R-:W-:-:S03]  /*36f0*/  IMAD.WIDE R4, R10, 0x2, R56 ;  /* 0x000000020a047825 */ /* 0x001fc600078e0238 */
[----:B------:R-:W3:Y:S04]  /*3700*/  LDL.64 R56, [R1+0x1c0] ;  /* 0x0001c00001387983 */ /* 0x000ee80000100a00 */
[----:B------:R0:W5:Y:S04]  /*3710*/  LDG.E.U16 R38, desc[UR10][R40.64] ;  /* 0x0000000a28267981 */ /* 0x000168000c1e1500 */
[----:B------:R1:W5:Y:S01]  /*3720*/  LDG.E.U16 R3, desc[UR10][R4.64] ;  /* 0x0000000a04037981 */ /* 0x000362000c1e1500 */
[----:B0-----:R-:W-:-:S04]  /*3730*/  IMAD.WIDE R40, R10, 0x2, R74 ;  /* 0x000000020a287825 */ /* 0x001fc800078e024a */
[C---:B-1----:R-:W-:Y:S02]  /*3740*/  IMAD.WIDE R4, R10.reuse, 0x2, R62 ;  /* 0x000000020a047825 */ /* 0x042fe400078e023e */
[----:B------:R0:W5:Y:S02]  /*3750*/  LDG.E.U16 R63, desc[UR10][R40.64] ;  /* 0x0000000a283f7981 */ /* 0x000164000c1e1500 */
[C---:B------:R-:W-:Y:S02]  /*3760*/  IMAD.WIDE R46, R10.reuse, 0x2, R46 ;  /* 0x000000020a2e7825 */ /* 0x040fe400078e022e */
[----:B------:R1:W5:Y:S02]  /*3770*/  LDG.E.U16 R62, desc[UR10][R4.64] ;  /* 0x0000000a043e7981 */ /* 0x000364000c1e1500 */
[C---:B0-----:R-:W-:Y:S02]  /*3780*/  IMAD.WIDE R40, R10.reuse, 0x2, R64 ;  /* 0x000000020a287825 */ /* 0x041fe400078e0240 */
[----:B------:R-:W5:Y:S02]  /*3790*/  LDL.64 R64, [R1+0x198] ;  /* 0x0001980001407983 */ /* 0x000f640000100a00 */
[----:B------:R-:W-:-:S02]  /*37a0*/  IMAD.WIDE R74, R10, 0x2, R72 ;  /* 0x000000020a4a7825 */ /* 0x000fc400078e0248 */
[----:B------:R0:W5:Y:S02]  /*37b0*/  LDG.E.U16 R73, desc[UR10][R46.64] ;  /* 0x0000000a2e497981 */ /* 0x000164000c1e1500 */
[C---:B-1----:R-:W-:Y:S02]  /*37c0*/  IMAD.WIDE R4, R10.reuse, 0x2, R60 ;  /* 0x000000020a047825 */ /* 0x042fe400078e023c */
[----:B------:R4:W5:Y:S02]  /*37d0*/  LDG.E.U16 R61, desc[UR10][R40.64] ;  /* 0x0000000a283d7981 */ /* 0x000964000c1e1500 */
[C---:B------:R-:W-:Y:S02]  /*37e0*/  IMAD.WIDE R50, R10.reuse, 0x2, R50 ;  /* 0x000000020a327825 */ /* 0x040fe400078e0232 */
[----:B------:R-:W5:Y:S02]  /*37f0*/  LDG.E.U16 R74, desc[UR10][R74.64] ;  /* 0x0000000a4a4a7981 */ /* 0x000f64000c1e1500 */
[----:B0-----:R-:W-:-:S02]  /*3800*/  IMAD.WIDE R46, R10, 0x2, R136 ;  /* 0x000000020a2e7825 */ /* 0x001fc400078e0288 */
[----:B------:R-:W5:Y:S02]  /*3810*/  LDL.64 R136, [R1+0x180] ;  /* 0x0001800001887983 */ /* 0x000f640000100a00 */
[C---:B----4-:R-:W-:Y:S02]  /*3820*/  IMAD.WIDE R40, R10.reuse, 0x2, R58 ;  /* 0x000000020a287825 */ /* 0x050fe400078e023a */
[----:B------:R2:W4:Y:S04]  /*3830*/  LDG.E.U16 R58, desc[UR10][R4.64] ;  /* 0x0000000a043a7981 */ /* 0x000528000c1e1500 */
[----:B------:R-:W4:Y:S01]  /*3840*/  LDG.E.U16 R59, desc[UR10][R50.64] ;  /* 0x0000000a323b7981 */ /* 0x000f22000c1e1500 */
[----:B--2---:R-:W-:-:S03]  /*3850*/  IMAD.WIDE R4, R10, 0x2, R52 ;  /* 0x000000020a047825 */ /* 0x004fc600078e0234 */
[----:B------:R0:W2:Y:S01]  /*3860*/  LDG.E.U16 R52, desc[UR10][R40.64] ;  /* 0x0000000a28347981 */ /* 0x0000a2000c1e1500 */
[----:B---3--:R-:W-:-:S03]  /*3870*/  IMAD.WIDE R56, R10, 0x2, R56 ;  /* 0x000000020a387825 */ /* 0x008fc600078e0238 */
[----:B------:R-:W3:Y:S01]  /*3880*/  LDG.E.U16 R53, desc[UR10][R46.64] ;  /* 0x0000000a2e357981 */ /* 0x000ee2000c1e1500 */
[----:B0-----:R-:W-:-:S03]  /*3890*/  IMAD.WIDE R40, R10, 0x2, R140 ;  /* 0x000000020a287825 */ /* 0x001fc600078e028c */
[----:B------:R-:W4:Y:S04]  /*38a0*/  LDL.64 R140, [R1+0x158] ;  /* 0x00015800018c7983 */ /* 0x000f280000100a00 */
[----:B------:R0:W2:Y:S04]  /*38b0*/  LDG.E.U16 R46, desc[UR10][R56.64] ;  /* 0x0000000a382e7981 */ /* 0x0000a8000c1e1500 */
[----:B------:R1:W2:Y:S01]  /*38c0*/  LDG.E.U16 R47, desc[UR10][R4.64] ;  /* 0x0000000a042f7981 */ /* 0x0002a2000c1e1500 */
[----:B------:R-:W-:-:S03]  /*38d0*/  IMAD.WIDE R50, R10, 0x2, R166 ;  /* 0x000000020a327825 */ /* 0x000fc600078e02a6 */
[----:B------:R-:W3:Y:S01]  /*38e0*/  LDL.64 R166, [R1+0x140] ;  /* 0x0001400001a67983 */ /* 0x000ee20000100a00 */
[----:B0-----:R-:W-:-:S03]  /*38f0*/  IMAD.WIDE R56, R10, 0x2, R160 ;  /* 0x000000020a387825 */ /* 0x001fc600078e02a0 */
[----:B------:R-:W2:Y:S01]  /*3900*/  LDL.64 R160, [R1+0x110] ;  /* 0x0001100001a07983 */ /* 0x000ea20000100a00 */
[----:B-1----:R-:W-:-:S03]  /*3910*/  IMAD.WIDE R4, R10, 0x2, R164 ;  /* 0x000000020a047825 */ /* 0x002fc600078e02a4 */
[----:B------:R-:W3:Y:S01]  /*3920*/  LDL.64 R164, [R1+0x138] ;  /* 0x0001380001a47983 */ /* 0x000ee20000100a00 */
[----:B-----5:R-:W-:-:S03]  /*3930*/  IMAD.WIDE R64, R10, 0x2, R64 ;  /* 0x000000020a407825 */ /* 0x020fc600078e0240 */
[----:B------:R0:W5:Y:S04]  /*3940*/  LDG.E.U16 R42, desc[UR10][R50.64] ;  /* 0x0000000a322a7981 */ /* 0x000168000c1e1500 */
[----:B------:R-:W5:Y:S04]  /*3950*/  LDG.E.U16 R64, desc[UR10][R64.64] ;  /* 0x0000000a40407981 */ /* 0x000f68000c1e1500 */
[----:B------:R-:W5:Y:S01]  /*3960*/  LDG.E.U16 R5, desc[UR10][R4.64] ;  /* 0x0000000a04057981 */ /* 0x000f62000c1e1500 */
[----:B------:R-:W-:-:S03]  /*3970*/  IMAD.WIDE R138, R10, 0x2, R138 ;  /* 0x000000020a8a7825 */ /* 0x000fc600078e028a */
[----:B------:R-:W5:Y:S04]  /*3980*/  LDG.E.U16 R41, desc[UR10][R40.64] ;  /* 0x0000000a28297981 */ /* 0x000f68000c1e1500 */
[----:B------:R1:W5:Y:S01]  /*3990*/  LDG.E.U16 R65, desc[UR10][R56.64] ;  /* 0x0000000a38417981 */ /* 0x000362000c1e1500 */
[----:B0-----:R-:W-:-:S03]  /*39a0*/  IMAD.WIDE R50, R10, 0x2, R162 ;  /* 0x000000020a327825 */ /* 0x001fc600078e02a2 */
[----:B------:R-:W5:Y:S01]  /*39b0*/  LDL.64 R162, [R1+0x118] ;  /* 0x0001180001a27983 */ /* 0x000f620000100a00 */
[----:B------:R-:W-:-:S03]  /*39c0*/  IMAD.WIDE R136, R10, 0x2, R136 ;  /* 0x000000020a887825 */ /* 0x000fc600078e0288 */
[----:B------:R0:W5:Y:S01]  /*39d0*/  LDG.E.U16 R4, desc[UR10][R50.64] ;  /* 0x0000000a32047981 */ /* 0x000162000c1e1500 */
[----:B-1----:R-:W-:-:S03]  /*39e0*/  IMAD.WIDE R56, R10, 0x2, R214 ;  /* 0x000000020a387825 */ /* 0x002fc600078e02d6 */
[----:B------:R-:W5:Y:S04]  /*39f0*/  LDL.64 R214, [R1+0x128] ;  /* 0x0001280001d67983 */ /* 0x000f680000100a00 */
        /* <DEDUP_REMOVED lines=9> */
[----:B------:R-:W5:Y:S04]  /*3a90*/  LDL.64 R210, [R1+0xf8] ;  /* 0x0000f80001d27983 */ /* 0x000f680000100a00 */
[----:B------:R-:W5:Y:S01]  /*3aa0*/  LDG.E.U16 R50, desc[UR10][R50.64] ;  /* 0x0000000a32327981 */ /* 0x000f62000c1e1500 */
[----:B-1----:R-:W-:-:S03]  /*3ab0*/  IMAD.WIDE R138, R10, 0x2, R202 ;  /* 0x000000020a8a7825 */ /* 0x002fc600078e02ca */
[----:B------:R-:W5:Y:S04]  /*3ac0*/  LDG.E.U16 R44, desc[UR10][R44.64] ;  /* 0x0000000a2c2c7981 */ /* 0x000f68000c1e1500 */
[----:B------:R-:W5:Y:S04]  /*3ad0*/  LDG.E.U16 R56, desc[UR10][R56.64] ;  /* 0x0000000a38387981 */ /* 0x000f68000c1e1500 */
[----:B------:R2:W5:Y:S04]  /*3ae0*/  LDG.E.U16 R51, desc[UR10][R138.64] ;  /* 0x0000000a8a337981 */ /* 0x000568000c1e1500 */
[----:B------:R-:W5:Y:S01]  /*3af0*/  LDG.E.U16 R57, desc[UR10][R136.64] ;  /* 0x0000000a88397981 */ /* 0x000f62000c1e1500 */
[----:B----4-:R-:W-:-:S05]  /*3b00*/  IMAD.WIDE R140, R10, 0x2, R140 ;  /* 0x000000020a8c7825 */ /* 0x010fca00078e028c */
[----:B------:R3:W4:Y:S01]  /*3b10*/  LDG.E.U16 R45, desc[UR10][R140.64] ;  /* 0x0000000a8c2d7981 */ /* 0x000722000c1e1500 */
[----:B--2---:R-:W-:-:S04]  /*3b20*/  IMAD.WIDE R138, R10, 0x2, R160 ;  /* 0x000000020a8a7825 */ /* 0x004fc800078e02a0 */
[----:B------:R-:W-:Y:S01]  /*3b30*/  IMAD.WIDE R160, R176, 0x2, R14 ;  /* 0x00000002b0a07825 */ /* 0x000fe200078e020e */
[----:B------:R0:W2:Y:S03]  /*3b40*/  LDG.E.U16 R75, desc[UR10][R138.64] ;  /* 0x0000000a8a4b7981 */ /* 0x0000a6000c1e1500 */
[----:B---3--:R-:W-:-:S04]  /*3b50*/  IMAD.WIDE R140, R10, 0x2, R164 ;  /* 0x000000020a8c7825 */ /* 0x008fc800078e02a4 */
[C---:B------:R-:W-:Y:S01]  /*3b60*/  IMAD.WIDE R160, R10.reuse, 0x2, R160 ;  /* 0x000000020aa07825 */ /* 0x040fe200078e02a0 */
[----:B------:R-:W3:Y:S03]  /*3b70*/  LDG.E.U16 R164, desc[UR10][R140.64] ;  /* 0x0000000a8ca47981 */ /* 0x000ee6000c1e1500 */
[C---:B0-----:R-:W-:Y:S02]  /*3b80*/  IMAD.WIDE R138, R10.reuse, 0x2, R166 ;  /* 0x000000020a8a7825 */ /* 0x041fe400078e02a6 */
[----:B------:R0:W4:Y:S02]  /*3b90*/  LDG.E.U16 R166, desc[UR10][R160.64] ;  /* 0x0000000aa0a67981 */ /* 0x000124000c1e1500 */
[C---:B0-----:R-:W-:Y:S02]  /*3ba0*/  IMAD.WIDE R160, R10.reuse, 0x2, R218 ;  /* 0x000000020aa07825 */ /* 0x041fe400078e02da */
[----:B------:R-:W2:Y:S02]  /*3bb0*/  LDL.64 R218, [R1+0xe8] ;  /* 0x0000e80001da7983 */ /* 0x000ea40000100a00 */
[----:B-----5:R-:W-:-:S02]  /*3bc0*/  IMAD.WIDE R140, R10, 0x2, R214 ;  /* 0x000000020a8c7825 */ /* 0x020fc400078e02d6 */
[----:B------:R-:W5:Y:S02]  /*3bd0*/  LDL.64 R214, [R1+0xf0] ;  /* 0x0000f00001d67983 */ /* 0x000f640000100a00 */
[----:B------:R-:W-:Y:S02]  /*3be0*/  IMAD.WIDE R136, R10, 0x2, R178 ;  /* 0x000000020a887825 */ /* 0x000fe400078e02b2 */
[----:B------:R-:W3:Y:S04]  /*3bf0*/  LDG.E.U16 R178, desc[UR10][R160.64] ;  /* 0x0000000aa0b27981 */ /* 0x000ee8000c1e1500 */
[----:B------:R0:W3:Y:S01]  /*3c00*/  LDG.E.U16 R40, desc[UR10][R136.64] ;  /* 0x0000000a88287981 */ /* 0x0000e2000c1e1500 */
[C---:B------:R-:W-:Y:S02]  /*3c10*/  IMAD.SHL.U32 R179, R176.reuse, 0x2, RZ ;  /* 0x00000002b0b37824 */ /* 0x040fe400078e00ff */
[----:B0-----:R-:W-:-:S04]  /*3c20*/  IMAD.WIDE R136, R176, 0x2, R16 ;  /* 0x00000002b0887825 */ /* 0x001fc800078e0210 */
[----:B------:R-:W-:-:S04]  /*3c30*/  IMAD.WIDE R136, R10, 0x2, R136 ;  /* 0x000000020a887825 */ /* 0x000fc800078e0288 */
[----:B------:R-:W-:Y:S01]  /*3c40*/  IMAD.WIDE R142, R10, 0x2, R142 ;  /* 0x000000020a8e7825 */ /* 0x000fe200078e028e */
[----:B------:R0:W3:Y:S03]  /*3c50*/  LDG.E.U16 R167, desc[UR10][R136.64] ;  /* 0x0000000a88a77981 */ /* 0x0000e6000c1e1500 */
[----:B------:R-:W-:Y:S01]  /*3c60*/  IMAD R202, R176, 0x3, RZ ;  /* 0x00000003b0ca7824 */ /* 0x000fe200078e02ff */
[----:B------:R-:W3:Y:S04]  /*3c70*/  LDG.E.U16 R165, desc[UR10][R142.64] ;  /* 0x0000000a8ea57981 */ /* 0x000ee8000c1e1500 */
[----:B------:R1:W3:Y:S01]  /*3c80*/  LDG.E.U16 R176, desc[UR10][R140.64] ;  /* 0x0000000a8cb07981 */ /* 0x0002e2000c1e1500 */
[----:B0-----:R-:W-:-:S04]  /*3c90*/  IMAD.WIDE R136, R179, 0x2, R14 ;  /* 0x00000002b3887825 */ /* 0x001fc800078e020e */
[----:B------:R-:W-:-:S04]  /*3ca0*/  IMAD.WIDE R162, R10, 0x2, R162 ;  /* 0x000000020aa27825 */ /* 0x000fc800078e02a2 */
[C---:B-1----:R-:W-:Y:S02]  /*3cb0*/  IMAD.WIDE R140, R10.reuse, 0x2, R206 ;  /* 0x000000020a8c7825 */ /* 0x042fe400078e02ce */
[----:B------:R-:W4:Y:S02]  /*3cc0*/  LDL.64 R206, [R1+0xc8] ;  /* 0x0000c80001ce7983 */ /* 0x000f240000100a00 */
[C---:B------:R-:W-:Y:S02]  /*3cd0*/  IMAD.WIDE R142, R10.reuse, 0x2, R222 ;  /* 0x000000020a8e7825 */ /* 0x040fe400078e02de */
[----:B------:R-:W3:Y:S02]  /*3ce0*/  LDG.E.U16 R162, desc[UR10][R162.64] ;  /* 0x0000000aa2a27981 */ /* 0x000ee4000c1e1500 */
[----:B------:R-:W-:Y:S02]  /*3cf0*/  IMAD.WIDE R136, R10, 0x2, R136 ;  /* 0x000000020a887825 */ /* 0x000fe400078e0288 */
[----:B------:R0:W3:Y:S04]  /*3d00*/  LDG.E.U16 R177, desc[UR10][R142.64] ;  /* 0x0000000a8eb17981 */ /* 0x0000e8000c1e1500 */
[----:B------:R-:W3:Y:S04]  /*3d10*/  LDL.64 R222, [R1+0xb0] ;  /* 0x0000b00001de7983 */ /* 0x000ee80000100a00 */
[----:B------:R1:W3:Y:S01]  /*3d20*/  LDG.E.U16 R163, desc[UR10][R138.64] ;  /* 0x0000000a8aa37981 */ /* 0x0002e2000c1e1500 */
[----:B0-----:R-:W-:-:S03]  /*3d30*/  IMAD.WIDE R142, R179, 0x2, R16 ;  /* 0x00000002b38e7825 */ /* 0x001fc600078e0210 */
[----:B------:R0:W3:Y:S04]  /*3d40*/  LDG.E.U16 R179, desc[UR10][R136.64] ;  /* 0x0000000a88b37981 */ /* 0x0000e8000c1e1500 */
[----:B------:R-:W3:Y:S01]  /*3d50*/  LDG.E.U16 R140, desc[UR10][R140.64] ;  /* 0x0000000a8c8c7981 */ /* 0x000ee2000c1e1500 */
[----:B-1----:R-:W-:-:S04]  /*3d60*/  IMAD.WIDE R138, R202, 0x2, R16 ;  /* 0x00000002ca8a7825 */ /* 0x002fc800078e0210 */
[C---:B0-----:R-:W-:Y:S02]  /*3d70*/  IMAD.WIDE R136, R10.reuse, 0x2, R210 ;  /* 0x000000020a887825 */ /* 0x041fe400078e02d2 */
[----:B------:R-:W3:Y:S02]  /*3d80*/  LDL.64 R210, [R1+0xb8] ;  /* 0x0000b80001d27983 */ /* 0x000ee40000100a00 */
[----:B------:R-:W-:-:S05]  /*3d90*/  IMAD.WIDE R138, R10, 0x2, R138 ;  /* 0x000000020a8a7825 */ /* 0x000fca00078e028a */
[----:B------:R-:W3:Y:S01]  /*3da0*/  LDG.E.U16 R141, desc[UR10][R138.64] ;  /* 0x0000000a8a8d7981 */ /* 0x000ee2000c1e1500 */
[----:B------:R-:W-:-:S03]  /*3db0*/  IMAD.WIDE R160, R202, 0x2, R14 ;  /* 0x00000002caa07825 */ /* 0x000fc600078e020e */
[----:B------:R2:W3:Y:S02]  /*3dc0*/  LDG.E.U16 R202, desc[UR10][R136.64] ;  /* 0x0000000a88ca7981 */ /* 0x0004e4000c1e1500 */
[C---:B--2---:R-:W-:Y:S02]  /*3dd0*/  IMAD.WIDE R136, R10.reuse, 0x2, R218 ;  /* 0x000000020a887825 */ /* 0x044fe400078e02da */
[----:B------:R-:W2:Y:S02]  /*3de0*/  LDL.64 R218, [R1+0xa0] ;  /* 0x0000a00001da7983 */ /* 0x000ea40000100a00 */
[C---:B-----5:R-:W-:Y:S02]  /*3df0*/  IMAD.WIDE R138, R10.reuse, 0x2, R214 ;  /* 0x000000020a8a7825 */ /* 0x060fe400078e02d6 */
[----:B------:R-:W5:Y:S02]  /*3e00*/  LDL.64 R214, [R1+0xa8] ;  /* 0x0000a80001d67983 */ /* 0x000f640000100a00 */
[----:B------:R-:W-:-:S02]  /*3e10*/  IMAD.WIDE R142, R10, 0x2, R142 ;  /* 0x000000020a8e7825 */ /* 0x000fc400078e028e */
[----:B------:R0:W2:Y:S04]  /*3e20*/  LDG.E.U16 R203, desc[UR10][R138.64] ;  /* 0x0000000a8acb7981 */ /* 0x0000a8000c1e1500 */
[----:B------:R-:W2:Y:S01]  /*3e30*/  LDG.E.U16 R142, desc[UR10][R142.64] ;  /* 0x0000000a8e8e7981 */ /* 0x000ea2000c1e1500 */
[C---:B0-----:R-:W-:Y:S01]  /*3e40*/  IMAD.WIDE R138, R10.reuse, 0x2, R238 ;  /* 0x000000020a8a7825 */ /* 0x041fe200078e02ee */
[----:B------:R-:W0:Y:S02]  /*3e50*/  S2R R247, SR_TID.X ;  /* 0x0000000000f77919 */ /* 0x000e240000002100 */
[----:B------:R1:W2:Y:S01]  /*3e60*/  LDG.E.U16 R143, desc[UR10][R136.64] ;  /* 0x0000000a888f7981 */ /* 0x0002a2000c1e1500 */
[----:B------:R-:W-:-:S03]  /*3e70*/  IMAD.WIDE R160, R10, 0x2, R160 ;  /* 0x000000020aa07825 */ /* 0x000fc600078e02a0 */
[----:B------:R-:W2:Y:S04]  /*3e80*/  LDG.E.U16 R138, desc[UR10][R138.64] ;  /* 0x0000000a8a8a7981 */ /* 0x000ea8000c1e1500 */
[----:B------:R-:W2:Y:S01]  /*3e90*/  LDG.E.U16 R160, desc[UR10][R160.64] ;  /* 0x0000000aa0a07981 */ /* 0x000ea2000c1e1500 */
[----:B-1----:R-:W-:-:S03]  /*3ea0*/  IMAD.WIDE R136, R10, 0x2, R234 ;  /* 0x000000020a887825 */ /* 0x002fc600078e02ea */
[----:B------:R-:W2:Y:S04]  /*3eb0*/  LDL.64 R238, [R1+0x50] ;  /* 0x0000500001ee7983 */ /* 0x000ea80000100a00 */
[----:B------:R1:W2:Y:S04]  /*3ec0*/  LDG.E.U16 R139, desc[UR10][R136.64] ;  /* 0x0000000a888b7981 */ /* 0x0002a8000c1e1500 */
[----:B------:R-:W2:Y:S01]  /*3ed0*/  LDL.64 R234, [R1+0x48] ;  /* 0x0000480001ea7983 */ /* 0x000ea20000100a00 */
[----:B-1----:R-:W-:Y:S01]  /*3ee0*/  IMAD.WIDE R136, R10, 0x2, R230 ;  /* 0x000000020a887825 */ /* 0x002fe200078e02e6 */
[----:B0-----:R-:W-:-:S02]  /*3ef0*/  LOP3.LUT R252, R247, 0x60, RZ, 0xc0, !PT ;  /* 0x00000060f7fc7812 */ /* 0x001fc400078ec0ff */
[----:B------:R-:W2:Y:S04]  /*3f00*/  LDL.64 R230, [R1+0x40] ;  /* 0x0000400001e67983 */ /* 0x000ea80000100a00 */
[----:B------:R4:W2:Y:S02]  /*3f10*/  LDG.E.U16 R161, desc[UR10][R136.64] ;  /* 0x0000000a88a17981 */ /* 0x0008a4000c1e1500 */
[----:B----4-:R-:W-:-:S05]  /*3f20*/  IMAD.WIDE R136, R10, 0x2, R206 ;  /* 0x000000020a887825 */ /* 0x010fca00078e02ce */
[----:B------:R0:W4:Y:S02]  /*3f30*/  LDG.E.U16 R206, desc[UR10][R136.64] ;  /* 0x0000000a88ce7981 */ /* 0x000124000c1e1500 */
[C---:B0-----:R-:W-:Y:S02]  /*3f40*/  IMAD.WIDE R136, R10.reuse, 0x2, R226 ;  /* 0x000000020a887825 */ /* 0x041fe400078e02e2 */
[----:B------:R-:W4:Y:S04]  /*3f50*/  LDL.64 R226, [R1+0x38] ;  /* 0x0000380001e27983 */ /* 0x000f280000100a00 */
[----:B------:R3:W4:Y:S02]  /*3f60*/  LDG.E.U16 R207, desc[UR10][R136.64] ;  /* 0x0000000a88cf7981 */ /* 0x000724000c1e1500 */
[----:B---3--:R-:W-:-:S05]  /*3f70*/  IMAD.WIDE R136, R10, 0x2, R210 ;  /* 0x000000020a887825 */ /* 0x008fca00078e02d2 */
[----:B------:R0:W3:Y:S02]  /*3f80*/  LDG.E.U16 R210, desc[UR10][R136.64] ;  /* 0x0000000a88d27981 */ /* 0x0000e4000c1e1500 */
[C---:B0-----:R-:W-:Y:S02]  /*3f90*/  IMAD.WIDE R136, R10.reuse, 0x2, R222 ;  /* 0x000000020a887825 */ /* 0x041fe400078e02de */
[----:B------:R-:W3:Y:S04]  /*3fa0*/  LDL.64 R222, [R1+0x30] ;  /* 0x0000300001de7983 */ /* 0x000ee80000100a00 */
[----:B------:R5:W3:Y:S02]  /*3fb0*/  LDG.E.U16 R211, desc[UR10][R136.64] ;  /* 0x0000000a88d37981 */ /* 0x000ae4000c1e1500 */
[----:B-----5:R-:W-:-:S05]  /*3fc0*/  IMAD.WIDE R136, R10, 0x2, R214 ;  /* 0x000000020a887825 */ /* 0x020fca00078e02d6 */
[----:B------:R2:W5:Y:S02]  /*3fd0*/  LDG.E.U16 R214, desc[UR10][R136.64] ;  /* 0x0000000a88d67981 */ /* 0x000564000c1e1500 */
[----:B--2---:R-:W-:Y:S01]  /*3fe0*/  IMAD.WIDE R136, R10, 0x2, R218 ;  /* 0x000000020a887825 */ /* 0x004fe200078e02da */
[----:B------:R-:W0:Y:S01]  /*3ff0*/  S2R R215, SR_TID.X ;  /* 0x0000000000d77919 */ /* 0x000e220000002100 */
[----:B------:R-:W2:Y:S04]  /*4000*/  LDL.64 R218, [R1+0x28] ;  /* 0x0000280001da7983 */ /* 0x000ea80000100a00 */
[----:B------:R1:W2:Y:S01]  /*4010*/  LDG.E.U16 R136, desc[UR10][R136.64] ;  /* 0x0000000a88887981 */ /* 0x0002a2000c1e1500 */
[----:B0-----:R-:W-:-:S04]  /*4020*/  LOP3.LUT R215, R215, 0x7f, RZ, 0xc0, !PT ;  /* 0x0000007fd7d77812 */ /* 0x001fc800078ec0ff */
[----:B-1----:R-:W-:Y:S01]  /*4030*/  SHF.L.U32 R137, R215, 0x1, RZ ;  /* 0x00000001d7897819 */ /* 0x002fe200000006ff */
[----:B------:R-:W-:Y:S06]  /*4040*/  BAR.SYNC.DEFER_BLOCKING 0x0 ;  /* 0x0000000000007b1d */ /* 0x000fec0000010000 */
[----:B------:R0:W-:Y:S04]  /*4050*/  STS.U16 [R137+UR6+0x5100], R63 ;  /* 0x0051003f89007988 */ /* 0x0001e80008000406 */
[----:B------:R1:W-:Y:S01]  /*4060*/  STS.U16 [R137+UR6+0x5000], R3 ;  /* 0x0050000389007988 */ /* 0x0003e20008000406 */
[----:B0-----:R-:W-:-:S03]  /*4070*/  LOP3.LUT R63, R247, 0x7, RZ, 0xc0, !PT ;  /* 0x00000007f73f7812 */ /* 0x001fc600078ec0ff */
[----:B------:R0:W-:Y:S01]  /*4080*/  STS.U16 [R137+UR6+0x6000], R64 ;  /* 0x0060004089007988 */ /* 0x0001e20008000406 */
[----:B-1----:R-:W-:-:S03]  /*4090*/  LEA R3, R252, R63, 0x3 ;  /* 0x0000003ffc037211 */ /* 0x002fc600078e18ff */
[----:B------:R1:W-:Y:S01]  /*40a0*/  STS.U16 [R137+UR6+0x4100], R2 ;  /* 0x0041000289007988 */ /* 0x0003e20008000406 */
[----:B------:R-:W-:Y:S01]  /*40b0*/  SHF.L.U32 R3, R3, 0x4, RZ ;  /* 0x0000000403037819 */ /* 0x000fe200000006ff */
[----:B0-----:R-:W-:Y:S01]  /*40c0*/  IMAD.SHL.U32 R64, R247, 0x2, RZ ;  /* 0x00000002f7407824 */ /* 0x001fe200078e00ff */
[----:B-1----:R-:W-:-:S04]  /*40d0*/  LOP3.LUT R2, R137, 0x10, RZ, 0x3c, !PT ;  /* 0x0000001089027812 */ /* 0x002fc800078e3cff */
[----:B------:R-:W-:Y:S01]  /*40e0*/  LOP3.LUT R3, R3, 0x30, R64, 0x78, !PT ;  /* 0x0000003003037812 */ /* 0x000fe200078e7840 */
[----:B------:R-:W-:Y:S04]  /*40f0*/  STS.U16 [R137+UR6+0x4000], R66 ;  /* 0x0040004289007988 */ /* 0x000fe80008000406 */
[----:B------:R-:W-:Y:S01]  /*4100*/  STS.U16 [R137+UR6+0x6100], R65 ;  /* 0x0061004189007988 */ /* 0x000fe20008000406 */
[----:B------:R-:W-:-:S03]  /*4110*/  LEA R3, R63, R3, 0x9 ;  /* 0x000000033f037211 */ /* 0x000fc600078e48ff */
[----:B------:R-:W-:Y:S04]  /*4120*/  STS.U16 [R137+UR6+0x7000], R162 ;  /* 0x007000a289007988 */ /* 0x000fe80008000406 */
[----:B------:R-:W-:Y:S04]  /*4130*/  STS.U16 [R137+UR6+0x7100], R75 ;  /* 0x0071004b89007988 */ /* 0x000fe80008000406 */
[----:B------:R-:W-:Y:S04]  /*4140*/  STS.U16 [R2+UR6+0x4200], R166 ;  /* 0x004200a602007988 */ /* 0x000fe80008000406 */
[----:B------:R0:W-:Y:S04]  /*4150*/  STS.U16 [R2+UR6+0x4300], R167 ;  /* 0x004300a702007988 */ /* 0x0001e80008000406 */
[----:B------:R-:W-:Y:S04]  /*4160*/  STS.U16 [R2+UR6+0x5200], R74 ;  /* 0x0052004a02007988 */ /* 0x000fe80008000406 */
[----:B------:R-:W-:Y:S04]  /*4170*/  STS.U16 [R2+UR6+0x5300], R73 ;  /* 0x0053004902007988 */ /* 0x000fe80008000406 */
[----:B------:R-:W-:Y:S04]  /*4180*/  STS.U16 [R2+UR6+0x6200], R72 ;  /* 0x0062004802007988 */ /* 0x000fe80008000406 */
[----:B------:R-:W-:Y:S04]  /*4190*/  STS.U16 [R2+UR6+0x6300], R67 ;  /* 0x0063004302007988 */ /* 0x000fe80008000406 */
[----:B------:R-:W-:Y:S04]  /*41a0*/  STS.U16 [R2+UR6+0x7200], R177 ;  /* 0x007200b102007988 */ /* 0x000fe80008000406 */
[----:B------:R1:W-:Y:S04]  /*41b0*/  STS.U16 [R2+UR6+0x7300], R178 ;  /* 0x007300b202007988 */ /* 0x0003e80008000406 */
[----:B0-----:R-:W2:Y:S01]  /*41c0*/  LDL.64 R166, [R1+0x68] ;  /* 0x0000680001a67983 */ /* 0x001ea20000100a00 */
[----:B-1----:R-:W-:Y:S01]  /*41d0*/  IMAD.SHL.U32 R2, R63, 0x40, RZ ;  /* 0x000000403f027824 */ /* 0x002fe200078e00ff */
[----:B------:R-:W-:-:S05]  /*41e0*/  LOP3.LUT R63, R137, 0x20, RZ, 0x3c, !PT ;  /* 0x00000020893f7812 */ /* 0x000fca00078e3cff */
[----:B------:R0:W-:Y:S04]  /*41f0*/  STS.U16 [R63+UR6+0x5500], R61 ;  /* 0x0055003d3f007988 */ /* 0x0001e80008000406 */
[----:B------:R1:W-:Y:S01]  /*4200*/  STS.U16 [R63+UR6+0x6400], R56 ;  /* 0x006400383f007988 */ /* 0x0003e20008000406 */
[----:B0-----:R-:W-:-:S03]  /*4210*/  LOP3.LUT R61, R137, 0x30, RZ, 0x3c, !PT ;  /* 0x00000030893d7812 */ /* 0x001fc600078e3cff */
[----:B------:R-:W-:Y:S01]  /*4220*/  STS.U16 [R63+UR6+0x4400], R179 ;  /* 0x004400b33f007988 */ /* 0x000fe20008000406 */
[----:B-1----:R-:W-:-:S03]  /*4230*/  LOP3.LUT R56, R137, 0x40, RZ, 0x3c, !PT ;  /* 0x0000004089387812 */ /* 0x002fc600078e3cff */
        /* <DEDUP_REMOVED lines=12> */
[----:B0-----:R-:W-:-:S03]  /*4300*/  LOP3.LUT R50, R137, 0x50, RZ, 0x3c, !PT ;  /* 0x0000005089327812 */ /* 0x001fc600078e3cff */
[----:B------:R-:W-:Y:S04]  /*4310*/  STS.U16 [R61+UR6+0x7700], R138 ;  /* 0x0077008a3d007988 */ /* 0x000fe80008000406 */
[----:B------:R0:W-:Y:S01]  /*4320*/  STS.U16 [R56+UR6+0x6800], R45 ;  /* 0x0068002d38007988 */ /* 0x0001e20008000406 */
[----:B------:R-:W-:-:S03]  /*4330*/  IMAD.SHL.U32 R177, R247, 0x8, RZ ;  /* 0x00000008f7b17824 */ /* 0x000fc600078e00ff */
[----:B------:R-:W-:Y:S04]  /*4340*/  STS.U16 [R56+UR6+0x4800], R55 ;  /* 0x0048003738007988 */ /* 0x000fe80008000406 */
[----:B-1----:R-:W2:Y:S01]  /*4350*/  LDL.64 R142, [R1+0x80] ;  /* 0x00008000018e7983 */ /* 0x002ea20000100a00 */
[C---:B0-----:R-:W-:Y:S02]  /*4360*/  LOP3.LUT R45, R137.reuse, 0x60, RZ, 0x3c, !PT ;  /* 0x00000060892d7812 */ /* 0x041fe400078e3cff */
[----:B------:R-:W-:Y:S01]  /*4370*/  LOP3.LUT R137, R137, 0x70, RZ, 0x3c, !PT ;  /* 0x0000007089897812 */ /* 0x000fe200078e3cff */
[----:B------:R-:W-:Y:S04]  /*4380*/  STS.U16 [R56+UR6+0x4900], R54 ;  /* 0x0049003638007988 */ /* 0x000fe80008000406 */
[----:B------:R-:W-:Y:S04]  /*4390*/  STS.U16 [R56+UR6+0x5800], R53 ;  /* 0x0058003538007988 */ /* 0x000fe80008000406 */
        /* <DEDUP_REMOVED lines=9> */
[----:B------:R-:W-:Y:S04]  /*4430*/  STS.U16 [R50+UR6+0x6b00], R163 ;  /* 0x006b00a332007988 */ /* 0x000fe80008000406 */
[----:B----4-:R-:W-:Y:S04]  /*4440*/  STS.U16 [R50+UR6+0x7a00], R206 ;  /* 0x007a00ce32007988 */ /* 0x010fe80008000406 */
[----:B------:R-:W-:Y:S01]  /*4450*/  STS.U16 [R50+UR6+0x7b00], R207 ;  /* 0x007b00cf32007988 */ /* 0x000fe20008000406 */
[----:B------:R-:W-:-:S03]  /*4460*/  LOP3.LUT R177, R177, 0x30, RZ, 0xc0, !PT ;  /* 0x00000030b1b17812 */ /* 0x000fc600078ec0ff */
[----:B------:R-:W-:Y:S04]  /*4470*/  STS.U16 [R45+UR6+0x4c00], R44 ;  /* 0x004c002c2d007988 */ /* 0x000fe80008000406 */
[----:B------:R-:W-:Y:S04]  /*4480*/  STS.U16 [R45+UR6+0x4d00], R43 ;  /* 0x004d002b2d007988 */ /* 0x000fe80008000406 */
[----:B------:R-:W-:Y:S04]  /*4490*/  STS.U16 [R45+UR6+0x5c00], R42 ;  /* 0x005c002a2d007988 */ /* 0x000fe80008000406 */
[----:B------:R-:W-:Y:S04]  /*44a0*/  STS.U16 [R45+UR6+0x5d00], R41 ;  /* 0x005d00292d007988 */ /* 0x000fe80008000406 */
[----:B------:R-:W-:Y:S04]  /*44b0*/  STS.U16 [R45+UR6+0x6c00], R164 ;  /* 0x006c00a42d007988 */ /* 0x000fe80008000406 */
[----:B------:R-:W-:Y:S04]  /*44c0*/  STS.U16 [R45+UR6+0x6d00], R165 ;  /* 0x006d00a52d007988 */ /* 0x000fe80008000406 */
[----:B---3--:R-:W-:Y:S04]  /*44d0*/  STS.U16 [R45+UR6+0x7c00], R210 ;  /* 0x007c00d22d007988 */ /* 0x008fe80008000406 */
[----:B------:R-:W-:Y:S04]  /*44e0*/  STS.U16 [R45+UR6+0x7d00], R211 ;  /* 0x007d00d32d007988 */ /* 0x000fe80008000406 */
[----:B------:R-:W-:Y:S04]  /*44f0*/  STS.U16 [R137+UR6+0x4e00], R39 ;  /* 0x004e002789007988 */ /* 0x000fe80008000406 */
[----:B------:R-:W-:Y:S04]  /*4500*/  STS.U16 [R137+UR6+0x4f00], R38 ;  /* 0x004f002689007988 */ /* 0x000fe80008000406 */
[----:B------:R-:W-:Y:S04]  /*4510*/  STS.U16 [R137+UR6+0x5e00], R5 ;  /* 0x005e000589007988 */ /* 0x000fe80008000406 */
[----:B------:R1:W-:Y:S04]  /*4520*/  STS.U16 [R137+UR6+0x5f00], R4 ;  /* 0x005f000489007988 */ /* 0x0003e80008000406 */
[----:B------:R-:W-:Y:S04]  /*4530*/  STS.U16 [R137+UR6+0x6e00], R176 ;  /* 0x006e00b089007988 */ /* 0x000fe80008000406 */
[----:B------:R-:W-:Y:S04]  /*4540*/  STS.U16 [R137+UR6+0x6f00], R140 ;  /* 0x006f008c89007988 */ /* 0x000fe80008000406 */
[----:B-----5:R-:W-:Y:S04]  /*4550*/  STS.U16 [R137+UR6+0x7e00], R214 ;  /* 0x007e00d689007988 */ /* 0x020fe80008000406 */
[----:B--2---:R-:W-:Y:S01]  /*4560*/  STS.U16 [R137+UR6+0x7f00], R136 ;  /* 0x007f008889007988 */ /* 0x004fe20008000406 */
[----:B------:R-:W-:Y:S01]  /*4570*/  BAR.SYNC.DEFER_BLOCKING 0x0 ;  /* 0x0000000000007b1d */ /* 0x000fe20000010000 */
[----:B------:R-:W-:-:S04]  /*4580*/  LOP3.LUT R2, R2, R177, RZ, 0xfc, !PT ;  /* 0x000000b102027212 */ /* 0x000fc800078efcff */
[----:B------:R-:W-:Y:S02]  /*4590*/  LOP3.LUT R2, R2, 0x10, R64, 0x78, !PT ;  /* 0x0000001002027812 */ /* 0x000fe400078e7840 */
[----:B------:R-:W-:Y:S01]  /*45a0*/  LOP3.LUT R64, R247, 0x10, RZ, 0xc0, !PT ;  /* 0x00000010f7407812 */ /* 0x000fe200078ec0ff */
[----:B0-----:R-:W2:Y:S04]  /*45b0*/  LDL.64 R160, [R1+0x90] ;  /* 0x0000900001a07983 */ /* 0x001ea80000100a00 */
[----:B------:R-:W-:Y:S01]  /*45c0*/  IMAD R2, R64, 0x20, R2 ;  /* 0x0000002040027824 */ /* 0x000fe200078e0202 */
[----:B------:R-:W3:Y:S04]  /*45d0*/  LDL.64 R178, [R1+0x70] ;  /* 0x0000700001b27983 */ /* 0x000ee80000100a00 */
[----:B-1----:R-:W-:Y:S01]  /*45e0*/  LOP3.LUT R4, R2, 0x20, RZ, 0x3c, !PT ;  /* 0x0000002002047812 */ /* 0x002fe200078e3cff */
[----:B------:R-:W4:Y:S04]  /*45f0*/  LDL.64 R138, [R1+0x88] ;  /* 0x00008800018a7983 */ /* 0x000f280000100a00 */
[----:B------:R-:W5:Y:S04]  /*4600*/  LDL.64 R162, [R1+0x98] ;  /* 0x0000980001a27983 */ /* 0x000f680000100a00 */
[----:B------:R-:W-:Y:S04]  /*4610*/  LDSM.16.MT88.4 R72, [R2+UR6] ;  /* 0x000000060248783b */ /* 0x000fe80008004200 */
[----:B------:R-:W0:Y:S04]  /*4620*/  LDSM.16.M88.4 R52, [R3+UR6+0x4000] ;  /* 0x004000060334783b */ /* 0x000e280008000200 */
[----:B------:R-:W1:Y:S04]  /*4630*/  LDSM.16.MT88.4 R56, [R4+UR6] ;  /* 0x000000060438783b */ /* 0x000e680008004200 */
[----:B------:R-:W1:Y:S04]  /*4640*/  LDSM.16.MT88.4 R40, [R2+UR6+0x400] ;  /* 0x000400060228783b */ /* 0x000e680008004200 */
[----:B------:R-:W1:Y:S01]  /*4650*/  LDSM.16.MT88.4 R44, [R4+UR6+0x400] ;  /* 0x00040006042c783b */ /* 0x000e620008004200 */
[----:B------:R-:W-:-:S03]  /*4660*/  LOP3.LUT R5, R3, 0x40, RZ, 0x3c, !PT ;  /* 0x0000004003057812 */ /* 0x000fc600078e3cff */
[----:B------:R-:W-:Y:S04]  /*4670*/  LDSM.16.MT88.4 R64, [R2+UR6+0x800] ;  /* 0x000800060240783b */ /* 0x000fe80008004200 */
[----:B------:R-:W1:Y:S04]  /*4680*/  LDSM.16.M88.4 R48, [R5+UR6+0x4000] ;  /* 0x004000060530783b */ /* 0x000e680008000200 */
[----:B------:R-:W1:Y:S04]  /*4690*/  LDSM.16.MT88.4 R60, [R4+UR6+0x800] ;  /* 0x00080006043c783b */ /* 0x000e680008004200 */
[----:B------:R-:W5:Y:S01]  /*46a0*/  LDL.64 R202, [R1+0x78] ;  /* 0x0000780001ca7983 */ /* 0x000f620000100a00 */
[-C--:B0-----:R-:W-:Y:S06]  /*46b0*/  HMMA.16816.F32 R72, R72, R52.reuse, RZ ;  /* 0x000000344848723c */ /* 0x081fec00000018ff */
[----:B-1----:R-:W-:-:S15]  /*46c0*/  HMMA.16816.F32 R56, R56, R52, RZ ;  /* 0x000000343838723c */ /* 0x002fde00000018ff */
[----:B------:R-:W-:-:S03]  /*46d0*/  NOP ;  /* 0x0000000000007918 */ /* 0x000fc60000000000 */
[-C--:B------:R-:W-:Y:S01]  /*46e0*/  HMMA.16816.F32 R40, R40, R54.reuse, R72 ;  /* 0x000000362828723c */ /* 0x080fe20000001848 */
[----:B------:R-:W-:Y:S05]  /*46f0*/  LDSM.16.MT88.4 R72, [R4+UR6+0x1000] ;  /* 0x001000060448783b */ /* 0x000fea0008004200 */
[----:B------:R-:W-:Y:S01]  /*4700*/  HMMA.16816.F32 R52, R44, R54, R56 ;  /* 0x000000362c34723c */ /* 0x000fe20000001838 */
[----:B------:R-:W0:Y:S04]  /*4710*/  LDSM.16.MT88.4 R56, [R2+UR6+0xc00] ;  /* 0x000c00060238783b */ /* 0x000e280008004200 */
[----:B------:R-:W1:-:S13]  /*4720*/  LDSM.16.MT88.4 R44, [R4+UR6+0xc00] ;  /* 0x000c0006042c783b */ /* 0x000e5a0008004200 */
[-C--:B------:R-:W-:Y:S01]  /*4730*/  HMMA.16816.F32 R64, R64, R48.reuse, R40 ;  /* 0x000000304040723c */ /* 0x080fe20000001828 */
[----:B------:R-:W-:Y:S05]  /*4740*/  LDSM.16.M88.4 R40, [R3+UR6+0x4080] ;  /* 0x004080060328783b */ /* 0x000fea0008000200 */
[----:B------:R-:W-:Y:S01]  /*4750*/  HMMA.16816.F32 R60, R60, R48, R52 ;  /* 0x000000303c3c723c */ /* 0x000fe20000001834 */
[----:B------:R-:W1:-:S15]  /*4760*/  LDSM.16.MT88.4 R52, [R2+UR6+0x1000] ;  /* 0x001000060234783b */ /* 0x000e5e0008004200 */
[----:B------:R-:W-:-:S02]  /*4770*/  NOP ;  /* 0x0000000000007918 */ /* 0x000fc40000000000 */
[-C--:B0-----:R-:W-:Y:S01]  /*4780*/  HMMA.16816.F32 R56, R56, R50.reuse, R64 ;  /* 0x000000323838723c */ /* 0x081fe20000001840 */
[----:B------:R-:W-:Y:S05]  /*4790*/  LDSM.16.MT88.4 R64, [R4+UR6+0x1800] ;  /* 0x001800060440783b */ /* 0x000fea0008004200 */
[----:B-1----:R-:W-:Y:S01]  /*47a0*/  HMMA.16816.F32 R60, R44, R50, R60 ;  /* 0x000000322c3c723c */ /* 0x002fe2000000183c */
[----:B------:R-:W0:Y:S04]  /*47b0*/  LDSM.16.MT88.4 R44, [R2+UR6+0x1400] ;  /* 0x00140006022c783b */ /* 0x000e280008004200 */
[----:B------:R-:W1:-:S13]  /*47c0*/  LDSM.16.MT88.4 R48, [R4+UR6+0x1400] ;  /* 0x001400060430783b */ /* 0x000e5a0008004200 */
[-C--:B------:R-:W-:Y:S01]  /*47d0*/  HMMA.16816.F32 R52, R52, R40.reuse, R56 ;  /* 0x000000283434723c */ /* 0x080fe20000001838 */
[----:B------:R-:W-:Y:S05]  /*47e0*/  LDSM.16.MT88.4 R56, [R2+UR6+0x1800] ;  /* 0x001800060238783b */ /* 0x000fea0008004200 */
[----:B------:R-:W-:Y:S01]  /*47f0*/  HMMA.16816.F32 R72, R72, R40, R60 ;  /* 0x000000284848723c */ /* 0x000fe2000000183c */
[----:B------:R-:W1:-:S15]  /*4800*/  LDSM.16.M88.4 R60, [R5+UR6+0x4080] ;  /* 0x00408006053c783b */ /* 0x000e5e0008000200 */
[----:B------:R-:W-:-:S02]  /*4810*/  NOP ;  /* 0x0000000000007918 */ /* 0x000fc40000000000 */
[-C--:B0-----:R-:W-:Y:S01]  /*4820*/  HMMA.16816.F32 R44, R44, R42.reuse, R52 ;  /* 0x0000002a2c2c723c */ /* 0x081fe20000001834 */
[----:B------:R-:W-:Y:S05]  /*4830*/  LDSM.16.M88.4 R52, [R3+UR6+0x4100] ;  /* 0x004100060334783b */ /* 0x000fea0008000200 */
[----:B-1----:R-:W-:Y:S01]  /*4840*/  HMMA.16816.F32 R72, R48, R42, R72 ;  /* 0x0000002a3048723c */ /* 0x002fe20000001848 */
[----:B------:R-:W0:Y:S04]  /*4850*/  LDSM.16.MT88.4 R40, [R2+UR6+0x1c00] ;  /* 0x001c00060228783b */ /* 0x000e280008004200 */
[----:B------:R-:W1:-:S13]  /*4860*/  LDSM.16.MT88.4 R48, [R4+UR6+0x1c00] ;  /* 0x001c00060430783b */ /* 0x000e5a0008004200 */
[-C--:B------:R-:W-:Y:S01]  /*4870*/  HMMA.16816.F32 R44, R56, R60.reuse, R44 ;  /* 0x0000003c382c723c */ /* 0x080fe2000000182c */
[----:B------:R-:W1:Y:S05]  /*4880*/  LDSM.16.MT88.4 R56, [R2+UR6+0x2000] ;  /* 0x002000060238783b */ /* 0x000e6a0008004200 */
[----:B------:R-:W-:Y:S01]  /*4890*/  HMMA.16816.F32 R72, R64, R60, R72 ;  /* 0x0000003c4048723c */ /* 0x000fe20000001848 */
[----:B------:R-:W1:-:S15]  /*48a0*/  LDSM.16.MT88.4 R64, [R4+UR6+0x2000] ;  /* 0x002000060440783b */ /* 0x000e5e0008004200 */
[----:B------:R-:W-:-:S02]  /*48b0*/  NOP ;  /* 0x0000000000007918 */ /* 0x000fc40000000000 */
[-C--:B0-----:R-:W-:Y:S01]  /*48c0*/  HMMA.16816.F32 R40, R40, R62.reuse, R44 ;  /* 0x0000003e2828723c */ /* 0x081fe2000000182c */
[----:B------:R-:W0:Y:S05]  /*48d0*/  LDSM.16.MT88.4 R44, [R2+UR6+0x2400] ;  /* 0x00240006022c783b */ /* 0x000e2a0008004200 */
[----:B-1----:R-:W-:Y:S01]  /*48e0*/  HMMA.16816.F32 R72, R48, R62, R72 ;  /* 0x0000003e3048723c */ /* 0x002fe20000001848 */
[----:B------:R-:W1:Y:S04]  /*48f0*/  LDSM.16.MT88.4 R48, [R4+UR6+0x2400] ;  /* 0x002400060430783b */ /* 0x000e680008004200 */
[----:B------:R-:W-:-:S13]  /*4900*/  LDSM.16.M88.4 R60, [R5+UR6+0x4100] ;  /* 0x00410006053c783b */ /* 0x000fda0008000200 */
[-C--:B------:R-:W-:Y:S01]  /*4910*/  HMMA.16816.F32 R40, R56, R52.reuse, R40 ;  /* 0x000000343828723c */ /* 0x080fe20000001828 */
[----:B------:R-:W2:Y:S05]  /*4920*/  LDSM.16.MT88.4 R56, [R2+UR6+0x2800] ;  /* 0x002800060238783b */ /* 0x000eaa0008004200 */
[----:B------:R-:W-:Y:S01]  /*4930*/  HMMA.16816.F32 R64, R64, R52, R72 ;  /* 0x000000344040723c */ /* 0x000fe20000001848 */
[----:B------:R-:W3:-:S15]  /*4940*/  LDSM.16.MT88.4 R72, [R4+UR6+0x2800] ;  /* 0x002800060448783b */ /* 0x000ede0008004200 */
[----:B------:R-:W-:-:S02]  /*4950*/  NOP ;  /* 0x0000000000007918 */ /* 0x000fc40000000000 */
[-C--:B0-----:R-:W-:Y:S01]  /*4960*/  HMMA.16816.F32 R40, R44, R54.reuse, R40 ;  /* 0x000000362c28723c */ /* 0x081fe20000001828 */
[----:B------:R-:W-:Y:S05]  /*4970*/  LDSM.16.MT88.4 R44, [R4+UR6+0x2c00] ;  /* 0x002c0006042c783b */ /* 0x000fea0008004200 */
[----:B-1----:R-:W-:Y:S01]  /*4980*/  HMMA.16816.F32 R64, R48, R54, R64 ;  /* 0x000000363040723c */ /* 0x002fe20000001840 */
[----:B------:R-:W0:Y:S04]  /*4990*/  LDSM.16.MT88.4 R48, [R2+UR6+0x2c00] ;  /* 0x002c00060230783b */ /* 0x000e280008004200 */
[----:B------:R-:W-:-:S13]  /*49a0*/  LDSM.16.M88.4 R52, [R3+UR6+0x4180] ;  /* 0x004180060334783b */ /* 0x000fda0008000200 */
[-C--:B--2---:R-:W-:Y:S01]  /*49b0*/  HMMA.16816.F32 R40, R56, R60.reuse, R40 ;  /* 0x0000003c3828723c */ /* 0x084fe20000001828 */
[----:B------:R-:W1:Y:S05]  /*49c0*/  LDSM.16.MT88.4 R56, [R2+UR6+0x3000] ;  /* 0x003000060238783b */ /* 0x000e6a0008004200 */
[----:B---3--:R-:W-:Y:S01]  /*49d0*/  HMMA.16816.F32 R64, R72, R60, R64 ;  /* 0x0000003c4840723c */ /* 0x008fe20000001840 */
[----:B------:R-:W2:-:S15]  /*49e0*/  LDSM.16.MT88.4 R72, [R4+UR6+0x3000] ;  /* 0x003000060448783b */ /* 0x000e9e0008004200 */
[----:B------:R-:W-:-:S02]  /*49f0*/  NOP ;  /* 0x0000000000007918 */ /* 0x000fc40000000000 */
[-C--:B0-----:R-:W-:Y:S01]  /*4a00*/  HMMA.16816.F32 R40, R48, R62.reuse, R40 ;  /* 0x0000003e3028723c */ /* 0x081fe20000001828 */
[----:B------:R-:W0:Y:S05]  /*4a10*/  LDSM.16.MT88.4 R48, [R2+UR6+0x3400] ;  /* 0x003400060230783b */ /* 0x000e2a0008004200 */
[----:B------:R-:W-:Y:S01]  /*4a20*/  HMMA.16816.F32 R64, R44, R62, R64 ;  /* 0x0000003e2c40723c */ /* 0x000fe20000001840 */
[----:B------:R-:W3:Y:S04]  /*4a30*/  LDSM.16.MT88.4 R44, [R4+UR6+0x3400] ;  /* 0x00340006042c783b */ /* 0x000ee80008004200 */
[----:B------:R-:W-:-:S13]  /*4a40*/  LDSM.16.MT88.4 R60, [R2+UR6+0x3800] ;  /* 0x00380006023c783b */ /* 0x000fda0008004200 */
[-C--:B-1----:R-:W-:Y:S01]  /*4a50*/  HMMA.16816.F32 R40, R56, R52.reuse, R40 ;  /* 0x000000343828723c */ /* 0x082fe20000001828 */
[----:B------:R-:W1:Y:S05]  /*4a60*/  LDSM.16.M88.4 R56, [R5+UR6+0x4180] ;  /* 0x004180060538783b */ /* 0x000e6a0008000200 */
[----:B--2---:R-:W-:Y:S01]  /*4a70*/  HMMA.16816.F32 R64, R72, R52, R64 ;  /* 0x000000344840723c */ /* 0x004fe20000001840 */
[----:B------:R-:W2:-:S15]  /*4a80*/  LDSM.16.MT88.4 R72, [R4+UR6+0x3800] ;  /* 0x003800060448783b */ /* 0x000e9e0008004200 */
[----:B------:R-:W-:-:S02]  /*4a90*/  NOP ;  /* 0x0000000000007918 */ /* 0x000fc40000000000 */
[-C--:B0-----:R-:W-:Y:S01]  /*4aa0*/  HMMA.16816.F32 R40, R48, R54.reuse, R40 ;  /* 0x000000363028723c */ /* 0x081fe20000001828 */
[----:B------:R-:W0:Y:S05]  /*4ab0*/  LDSM.16.MT88.4 R48, [R2+UR6+0x3c00] ;  /* 0x003c00060230783b */ /* 0x000e2a0008004200 */
[----:B---3--:R-:W-:Y:S01]  /*4ac0*/  HMMA.16816.F32 R44, R44, R54, R64 ;  /* 0x000000362c2c723c */ /* 0x008fe20000001840 */
[----:B------:R-:W3:Y:S01]  /*4ad0*/  LDSM.16.MT88.4 R52, [R4+UR6+0x3c00] ;  /* 0x003c00060434783b */ /* 0x000ee20008004200 */
[----:B------:R-:W-:-:S03]  /*4ae0*/  LOP3.LUT R176, R247, 0x1c, RZ, 0xc0, !PT ;  /* 0x0000001cf7b07812 */ /* 0x000fc600078ec0ff */
[----:B------:R-:W5:Y:S04]  /*4af0*/  LDL.64 R64, [R1] ;  /* 0x0000000001407983 */ /* 0x000f680000100a00 */
[----:B------:R-:W5:Y:S09]  /*4b00*/  LDL.64 R66, [R1+0x8] ;  /* 0x0000080001427983 */ /* 0x000f720000100a00 */
[-C--:B-1----:R-:W-:Y:S06]  /*4b10*/  HMMA.16816.F32 R40, R60, R56.reuse, R40 ;  /* 0x000000383c28723c */ /* 0x082fec0000001828 */
[----:B--2---:R-:W-:Y:S01]  /*4b20*/  HMMA.16816.F32 R44, R72, R56, R44 ;  /* 0x00000038482c723c */ /* 0x004fe2000000182c */
[----:B------:R-:W-:Y:S01]  /*4b30*/  LEA R176, R176, UR6, 0x2 ;  /* 0x00000006b0b07c11 */ /* 0x000fe2000f8e10ff */
[----:B------:R-:W2:Y:S04]  /*4b40*/  LDL.64 R72, [R1+0x10] ;  /* 0x0000100001487983 */ /* 0x000ea80000100a00 */
[----:B------:R-:W2:-:S12]  /*4b50*/  LDL.64 R62, [R1+0x20] ;  /* 0x00002000013e7983 */ /* 0x000e980000100a00 */
[-C--:B0-----:R-:W-:Y:S06]  /*4b60*/  HMMA.16816.F32 R40, R48, R58.reuse, R40 ;  /* 0x0000003a3028723c */ /* 0x081fec0000001828 */
[----:B---3--:R-:W-:-:S15]  /*4b70*/  HMMA.16816.F32 R44, R52, R58, R44 ;  /* 0x0000003a342c723c */ /* 0x008fde000000182c */
[----:B------:R-:W-:-:S03]  /*4b80*/  NOP ;  /* 0x0000000000007918 */ /* 0x000fc60000000000 */
[----:B------:R-:W-:Y:S01]  /*4b90*/  FMUL R48, R40, UR9 ;  /* 0x0000000928307c20 */ /* 0x000fe20008400000 */
[----:B------:R-:W-:Y:S01]  /*4ba0*/  FMUL R49, R41, UR9 ;  /* 0x0000000929317c20 */ /* 0x000fe20008400000 */
[----:B------:R-:W-:Y:S01]  /*4bb0*/  FMUL R39, R42, UR9 ;  /* 0x000000092a277c20 */ /* 0x000fe20008400000 */
[----:B------:R-:W-:-:S03]  /*4bc0*/  FMUL R4, R43, UR9 ;  /* 0x000000092b047c20 */ /* 0x000fc60008400000 */
[----:B------:R-:W-:Y:S01]  /*4bd0*/  FMUL R38, R44, UR9 ;  /* 0x000000092c267c20 */ /* 0x000fe20008400000 */
[----:B------:R-:W-:Y:S01]  /*4be0*/  FMUL R3, R45, UR9 ;  /* 0x000000092d037c20 */ /* 0x000fe20008400000 */
[----:B------:R-:W-:Y:S01]  /*4bf0*/  FMUL R5, R46, UR9 ;  /* 0x000000092e057c20 */ /* 0x000fe20008400000 */
[----:B------:R-:W-:Y:S01]  /*4c00*/  FMUL R2, R47, UR9 ;  /* 0x000000092f027c20 */ /* 0x000fe20008400000 */
[----:B------:R-:W-:Y:S02]  /*4c10*/  FMNMX R48, R48, R49, !PT ;  /* 0x0000003130307209 */ /* 0x000fe40007800000 */
[----:B------:R-:W-:Y:S02]  /*4c20*/  FMNMX R39, R39, R4, !PT ;  /* 0x0000000427277209 */ /* 0x000fe40007800000 */
[----:B------:R-:W-:Y:S02]  /*4c30*/  FMNMX R38, R38, R3, !PT ;  /* 0x0000000326267209 */ /* 0x000fe40007800000 */
[----:B------:R-:W-:Y:S01]  /*4c40*/  FMNMX R5, R5, R2, !PT ;  /* 0x0000000205057209 */ /* 0x000fe20007800000 */
[----:B------:R-:W0:Y:S04]  /*4c50*/  SHFL.BFLY PT, R49, R48, 0x2, 0x1f ;  /* 0x0c401f0030317f89 */ /* 0x000e2800000e0000 */
[----:B------:R-:W1:Y:S04]  /*4c60*/  SHFL.BFLY PT, R4, R39, 0x2, 0x1f ;  /* 0x0c401f0027047f89 */ /* 0x000e6800000e0000 */
[----:B------:R-:W3:Y:S04]  /*4c70*/  SHFL.BFLY PT, R3, R38, 0x2, 0x1f ;  /* 0x0c401f0026037f89 */ /* 0x000ee800000e0000 */
[----:B------:R-:W4:Y:S01]  /*4c80*/  SHFL.BFLY PT, R2, R5, 0x2, 0x1f ;  /* 0x0c401f0005027f89 */ /* 0x000f2200000e0000 */
[----:B0-----:R-:W-:-:S02]  /*4c90*/  FMNMX R48, R48, R49, !PT ;  /* 0x0000003130307209 */ /* 0x001fc40007800000 */
[----:B-1----:R-:W-:Y:S02]  /*4ca0*/  FMNMX R39, R39, R4, !PT ;  /* 0x0000000427277209 */ /* 0x002fe40007800000 */
[----:B---3--:R-:W-:Y:S02]  /*4cb0*/  FMNMX R38, R38, R3, !PT ;  /* 0x0000000326267209 */ /* 0x008fe40007800000 */
[----:B----4-:R-:W-:Y:S01]  /*4cc0*/  FMNMX R5, R5, R2, !PT ;  /* 0x0000000205057209 */ /* 0x010fe20007800000 */
[----:B------:R-:W0:Y:S04]  /*4cd0*/  SHFL.BFLY PT, R49, R48, 0x1, 0x1f ;  /* 0x0c201f0030317f89 */ /* 0x000e2800000e0000 */
[----:B------:R-:W1:Y:S04]  /*4ce0*/  SHFL.BFLY PT, R3, R39, 0x1, 0x1f ;  /* 0x0c201f0027037f89 */ /* 0x000e6800000e0000 */
[----:B------:R-:W3:Y:S04]  /*4cf0*/  SHFL.BFLY PT, R2, R38, 0x1, 0x1f ;  /* 0x0c201f0026027f89 */ /* 0x000ee800000e0000 */
[----:B------:R-:W4:Y:S01]  /*4d00*/  SHFL.BFLY PT, R4, R5, 0x1, 0x1f ;  /* 0x0c201f0005047f89 */ /* 0x000f2200000e0000 */
[----:B------:R-:W-:-:S04]  /*4d10*/  LOP3.LUT R50, R247, 0x7f, RZ, 0xc0, !PT ;  /* 0x0000007ff7327812 */ /* 0x000fc800078ec0ff */
[----:B------:R-:W-:-:S04]  /*4d20*/  SHF.R.U32.HI R50, RZ, 0x3, R50 ;  /* 0x00000003ff327819 */ /* 0x000fc80000011632 */
[----:B------:R-:W-:Y:S02]  /*4d30*/  LOP3.LUT R50, R50, 0xc, RZ, 0xc0, !PT ;  /* 0x0000000c32327812 */ /* 0x000fe400078ec0ff */
[----:B0-----:R-:W-:Y:S02]  /*4d40*/  FMNMX R48, R48, R49, !PT ;  /* 0x0000003130307209 */ /* 0x001fe40007800000 */
[----:B------:R-:W-:Y:S01]  /*4d50*/  IADD3 R49, R176, R50, RZ ;  /* 0x00000032b0317210 */ /* 0x000fe20007ffe0ff */
[----:B------:R-:W-:Y:S01]  /*4d60*/  BAR.SYNC.DEFER_BLOCKING 0x0 ;  /* 0x0000000000007b1d */ /* 0x000fe20000010000 */
[----:B-1----:R-:W-:Y:S02]  /*4d70*/  FMNMX R3, R39, R3, !PT ;  /* 0x0000000327037209 */ /* 0x002fe40007800000 */
[----:B---3--:R-:W-:Y:S02]  /*4d80*/  FMNMX R2, R38, R2, !PT ;  /* 0x0000000226027209 */ /* 0x008fe40007800000 */
[----:B----4-:R-:W-:Y:S01]  /*4d90*/  FMNMX R4, R5, R4, !PT ;  /* 0x0000000405047209 */ /* 0x010fe20007800000 */
[----:B------:R0:W-:Y:S04]  /*4da0*/  @!P0 STS [R49+0x4000], R48 ;  /* 0x0040003031008388 */ /* 0x0001e80000000800 */
[----:B------:R-:W-:Y:S04]  /*4db0*/  @!P0 STS [R49+0x4080], R3 ;  /* 0x0040800331008388 */ /* 0x000fe80000000800 */
[----:B------:R-:W-:Y:S04]  /*4dc0*/  @!P0 STS [R49+0x4100], R2 ;  /* 0x0041000231008388 */ /* 0x000fe80000000800 */
[----:B------:R-:W-:Y:S01]  /*4dd0*/  @!P0 STS [R49+0x4180], R4 ;  /* 0x0041800431008388 */ /* 0x000fe20000000800 */
[----:B------:R-:W-:Y:S01]  /*4de0*/  BAR.SYNC.DEFER_BLOCKING 0x0 ;  /* 0x0000000000007b1d */ /* 0x000fe20000010000 */
[----:B0-----:R-:W-:-:S05]  /*4df0*/  LEA R48, R215, UR6, 0x2 ;  /* 0x00000006d7307c11 */ /* 0x001fca000f8e10ff */
[----:B------:R-:W0:Y:S04]  /*4e00*/  LDS R2, [R48+0x4000] ;  /* 0x0040000030027984 */ /* 0x000e280000000800 */
[----:B0-----:R-:W0:Y:S02]  /*4e10*/  SHFL.BFLY PT, R3, R2, 0x2, 0x1f ;  /* 0x0c401f0002037f89 */ /* 0x001e2400000e0000 */
[----:B0-----:R-:W-:-:S05]  /*4e20*/  FMNMX R3, R2, R3, !PT ;  /* 0x0000000302037209 */ /* 0x001fca0007800000 */
[----:B------:R-:W0:Y:S02]  /*4e30*/  SHFL.BFLY PT, R2, R3, 0x1, 0x1f ;  /* 0x0c201f0003027f89 */ /* 0x000e2400000e0000 */
[----:B0-----:R-:W-:-:S05]  /*4e40*/  FMNMX R2, R3, R2, !PT ;  /* 0x0000000203027209 */ /* 0x001fca0007800000 */
[----:B------:R-:W-:Y:S01]  /*4e50*/  @!P0 STS [R48+0x4000], R2 ;  /* 0x0040000230008388 */ /* 0x000fe20000000800 */
[----:B------:R-:W-:Y:S06]  /*4e60*/  BAR.SYNC.DEFER_BLOCKING 0x0 ;  /* 0x0000000000007b1d */ /* 0x000fec0000010000 */
[----:B------:R-:W0:Y:S04]  /*4e70*/  LDS R2, [R176+0x4000] ;  /* 0x00400000b0027984 */ /* 0x000e280000000800 */
[----:B------:R-:W-:Y:S04]  /*4e80*/  LDS R3, [R176+0x4080] ;  /* 0x00408000b0037984 */ /* 0x000fe80000000800 */
[----:B------:R-:W-:Y:S04]  /*4e90*/  LDS R4, [R176+0x4100] ;  /* 0x00410000b0047984 */ /* 0x000fe80000000800 */
[----:B------:R-:W-:Y:S01]  /*4ea0*/  LDS R5, [R176+0x4180] ;  /* 0x00418000b0057984 */ /* 0x000fe20000000800 */
[----:B0-----:R-:W-:-:S05]  /*4eb0*/  FMNMX R2, R2, R37, !PT ;  /* 0x0000002502027209 */ /* 0x001fca0007800000 */
[--C-:B------:R-:W-:Y:S01]  /*4ec0*/  FFMA R40, R40, UR9, -R2.reuse ;  /* 0x0000000928287c23 */ /* 0x100fe20008000802 */
[----:B------:R-:W-:-:S03]  /*4ed0*/  FFMA R41, R41, UR9, -R2 ;  /* 0x0000000929297c23 */ /* 0x000fc60008000802 */
[----:B------:R-:W-:Y:S01]  /*4ee0*/  FMUL R40, R40, 1.4426950216293334961 ;  /* 0x3fb8aa3b28287820 */ /* 0x000fe20000400000 */
[----:B------:R-:W-:-:S05]  /*4ef0*/  FMUL R38, R41, 1.4426950216293334961 ;  /* 0x3fb8aa3b29267820 */ /* 0x000fca0000400000 */
[----:B------:R-:W-:Y:S08]  /*4f00*/  MUFU.EX2 R40, R40 ;  /* 0x0000002800287308 */ /* 0x000ff00000000800 */
[----:B------:R-:W0:Y:S02]  /*4f10*/  MUFU.EX2 R38, R38 ;  /* 0x0000002600267308 */ /* 0x000e240000000800 */
[----:B0-----:R-:W-:-:S05]  /*4f20*/  FADD R54, R40, R38 ;  /* 0x0000002628367221 */ /* 0x001fca0000000000 */
[----:B------:R-:W0:Y:S02]  /*4f30*/  SHFL.BFLY PT, R55, R54, 0x2, 0x1f ;  /* 0x0c401f0036377f89 */ /* 0x000e2400000e0000 */
[----:B0-----:R-:W-:-:S05]  /*4f40*/  FADD R55, R54, R55 ;  /* 0x0000003736377221 */ /* 0x001fca0000000000 */
[----:B------:R-:W0:Y:S02]  /*4f50*/  SHFL.BFLY PT, R54, R55, 0x1, 0x1f ;  /* 0x0c201f0037367f89 */ /* 0x000e2400000e0000 */
[----:B0-----:R-:W-:Y:S01]  /*4f60*/  FADD R54, R55, R54 ;  /* 0x0000003637367221 */ /* 0x001fe20000000000 */
[----:B------:R-:W-:Y:S06]  /*4f70*/  BAR.SYNC.DEFER_BLOCKING 0x0 ;  /* 0x0000000000007b1d */ /* 0x000fec0000010000 */
[----:B------:R0:W-:Y:S02]  /*4f80*/  @!P0 STS [R49+0x4000], R54 ;  /* 0x0040003631008388 */ /* 0x0001e40000000800 */
[----:B0-----:R-:W-:-:S02]  /*4f90*/  IMAD.WIDE R54, R11, 0x2, R160 ;  /* 0x000000020b367825 */ /* 0x001fc400078e02a0 */
[----:B------:R-:W3:Y:S01]  /*4fa0*/  LDL.64 R160, [R1+0x18] ;  /* 0x0000180001a07983 */ /* 0x000ee20000100a00 */
[----:B------:R-:W-:Y:S02]  /*4fb0*/  FMNMX R3, R3, R7, !PT ;  /* 0x0000000703037209 */ /* 0x000fe40007800000 */
[----:B------:R-:W-:Y:S02]  /*4fc0*/  FMNMX R4, R4, R13, !PT ;  /* 0x0000000d04047209 */ /* 0x000fe40007800000 */
[----:B------:R-:W-:Y:S01]  /*4fd0*/  FMNMX R5, R5, R36, !PT ;  /* 0x0000002405057209 */ /* 0x000fe20007800000 */
[--C-:B------:R-:W-:Y:S01]  /*4fe0*/  FFMA R42, R42, UR9, -R3.reuse ;  /* 0x000000092a2a7c23 */ /* 0x100fe20008000803 */
[----:B------:R-:W-:Y:S01]  /*4ff0*/  FFMA R43, R43, UR9, -R3 ;  /* 0x000000092b2b7c23 */ /* 0x000fe20008000803 */
[--C-:B------:R-:W-:Y:S01]  /*5000*/  FFMA R44, R44, UR9, -R4.reuse ;  /* 0x000000092c2c7c23 */ /* 0x100fe20008000804 */
[----:B------:R-:W-:Y:S01]  /*5010*/  FFMA R45, R45, UR9, -R4 ;  /* 0x000000092d2d7c23 */ /* 0x000fe20008000804 */
[--C-:B------:R-:W-:Y:S01]  /*5020*/  FFMA R46, R46, UR9, -R5.reuse ;  /* 0x000000092e2e7c23 */ /* 0x100fe20008000805 */
[----:B------:R-:W-:Y:S01]  /*5030*/  FFMA R47, R47, UR9, -R5 ;  /* 0x000000092f2f7c23 */ /* 0x000fe20008000805 */
[----:B------:R-:W-:Y:S01]  /*5040*/  FMUL R41, R42, 1.4426950216293334961 ;  /* 0x3fb8aa3b2a297820 */ /* 0x000fe20000400000 */
[----:B------:R-:W-:Y:S01]  /*5050*/  FMUL R39, R43, 1.4426950216293334961 ;  /* 0x3fb8aa3b2b277820 */ /* 0x000fe20000400000 */
[----:B------:R-:W-:Y:S01]  /*5060*/  FMUL R42, R44, 1.4426950216293334961 ;  /* 0x3fb8aa3b2c2a7820 */ /* 0x000fe20000400000 */
[----:B------:R-:W-:Y:S01]  /*5070*/  FMUL R43, R45, 1.4426950216293334961 ;  /* 0x3fb8aa3b2d2b7820 */ /* 0x000fe20000400000 */
[----:B------:R-:W-:Y:S01]  /*5080*/  FMUL R45, R46, 1.4426950216293334961 ;  /* 0x3fb8aa3b2e2d7820 */ /* 0x000fe20000400000 */
[----:B------:R-:W-:Y:S01]  /*5090*/  FMUL R44, R47, 1.4426950216293334961 ;  /* 0x3fb8aa3b2f2c7820 */ /* 0x000fe20000400000 */
[----:B------:R-:W-:Y:S08]  /*50a0*/  MUFU.EX2 R41, R41 ;  /* 0x0000002900297308 */ /* 0x000ff00000000800 */
[----:B------:R-:W-:Y:S08]  /*50b0*/  MUFU.EX2 R42, R42 ;  /* 0x0000002a002a7308 */ /* 0x000ff00000000800 */
[----:B------:R-:W0:Y:S08]  /*50c0*/  MUFU.EX2 R43, R43 ;  /* 0x0000002b002b7308 */ /* 0x000e300000000800 */
[----:B------:R-:W1:Y:S08]  /*50d0*/  MUFU.EX2 R39, R39 ;  /* 0x0000002700277308 */ /* 0x000e700000000800 */
[----:B------:R-:W-:Y:S08]  /*50e0*/  MUFU.EX2 R45, R45 ;  /* 0x0000002d002d7308 */ /* 0x000ff00000000800 */
[----:B------:R-:W4:Y:S01]  /*50f0*/  MUFU.EX2 R44, R44 ;  /* 0x0000002c002c7308 */ /* 0x000f220000000800 */
[----:B0-----:R-:W-:Y:S01]  /*5100*/  FADD R51, R42, R43 ;  /* 0x0000002b2a337221 */ /* 0x001fe20000000000 */
[----:B-1----:R-:W-:-:S04]  /*5110*/  FADD R52, R41, R39 ;  /* 0x0000002729347221 */ /* 0x002fc80000000000 */
[----:B------:R-:W0:Y:S04]  /*5120*/  SHFL.BFLY PT, R46, R51, 0x2, 0x1f ;  /* 0x0c401f00332e7f89 */ /* 0x000e2800000e0000 */
[----:B------:R-:W1:Y:S01]  /*5130*/  SHFL.BFLY PT, R53, R52, 0x2, 0x1f ;  /* 0x0c401f0034357f89 */ /* 0x000e6200000e0000 */
[----:B----4-:R-:W-:-:S05]  /*5140*/  FADD R50, R45, R44 ;  /* 0x0000002c2d327221 */ /* 0x010fca0000000000 */
[----:B------:R-:W4:Y:S01]  /*5150*/  SHFL.BFLY PT, R47, R50, 0x2, 0x1f ;  /* 0x0c401f00322f7f89 */ /* 0x000f2200000e0000 */
[----:B0-----:R-:W-:Y:S01]  /*5160*/  FADD R46, R51, R46 ;  /* 0x0000002e332e7221 */ /* 0x001fe20000000000 */
[----:B-1----:R-:W-:-:S05]  /*5170*/  FADD R53, R52, R53 ;  /* 0x0000003534357221 */ /* 0x002fca0000000000 */
[----:B------:R-:W0:Y:S01]  /*5180*/  SHFL.BFLY PT, R52, R53, 0x1, 0x1f ;  /* 0x0c201f0035347f89 */ /* 0x000e2200000e0000 */
[----:B----4-:R-:W-:-:S03]  /*5190*/  FADD R51, R50, R47 ;  /* 0x0000002f32337221 */ /* 0x010fc60000000000 */
[----:B------:R-:W1:Y:S04]  /*51a0*/  SHFL.BFLY PT, R50, R46, 0x1, 0x1f ;  /* 0x0c201f002e327f89 */ /* 0x000e6800000e0000 */
[----:B------:R-:W4:Y:S01]  /*51b0*/  SHFL.BFLY PT, R47, R51, 0x1, 0x1f ;  /* 0x0c201f00332f7f89 */ /* 0x000f2200000e0000 */
[----:B0-----:R-:W-:Y:S01]  /*51c0*/  FADD R52, R53, R52 ;  /* 0x0000003435347221 */ /* 0x001fe20000000000 */
[----:B-1----:R-:W-:Y:S01]  /*51d0*/  FADD R50, R46, R50 ;  /* 0x000000322e327221 */ /* 0x002fe20000000000 */
[----:B----4-:R-:W-:-:S03]  /*51e0*/  FADD R47, R51, R47 ;  /* 0x0000002f332f7221 */ /* 0x010fc60000000000 */
[----:B------:R-:W-:Y:S04]  /*51f0*/  @!P0 STS [R49+0x4080], R52 ;  /* 0x0040803431008388 */ /* 0x000fe80000000800 */
[----:B------:R-:W-:Y:S04]  /*5200*/  @!P0 STS [R49+0x4100], R50 ;  /* 0x0041003231008388 */ /* 0x000fe80000000800 */
[----:B------:R-:W-:Y:S01]  /*5210*/  @!P0 STS [R49+0x4180], R47 ;  /* 0x0041802f31008388 */ /* 0x000fe20000000800 */
[----:B------:R-:W-:Y:S06]  /*5220*/  BAR.SYNC.DEFER_BLOCKING 0x0 ;  /* 0x0000000000007b1d */ /* 0x000fec0000010000 */
[----:B------:R-:W0:Y:S04]  /*5230*/  LDS R46, [R48+0x4000] ;  /* 0x00400000302e7984 */ /* 0x000e280000000800 */
[----:B0-----:R-:W0:Y:S02]  /*5240*/  SHFL.BFLY PT, R47, R46, 0x2, 0x1f ;  /* 0x0c401f002e2f7f89 */ /* 0x001e2400000e0000 */
[----:B0-----:R-:W-:-:S05]  /*5250*/  FADD R47, R46, R47 ;  /* 0x0000002f2e2f7221 */ /* 0x001fca0000000000 */
[----:B------:R-:W0:Y:S02]  /*5260*/  SHFL.BFLY PT, R46, R47, 0x1, 0x1f ;  /* 0x0c201f002f2e7f89 */ /* 0x000e2400000e0000 */
[----:B0-----:R-:W-:-:S05]  /*5270*/  FADD R46, R47, R46 ;  /* 0x0000002e2f2e7221 */ /* 0x001fca0000000000 */
[----:B------:R0:W-:Y:S01]  /*5280*/  @!P0 STS [R48+0x4000], R46 ;  /* 0x0040002e30008388 */ /* 0x0001e20000000800 */
[----:B------:R-:W-:Y:S01]  /*5290*/  BAR.SYNC.DEFER_BLOCKING 0x0 ;  /* 0x0000000000007b1d */ /* 0x000fe20000010000 */
[----:B------:R-:W-:-:S04]  /*52a0*/  IMAD.WIDE R52, R11, 0x2, R142 ;  /* 0x000000020b347825 */ /* 0x000fc800078e028e */
[----:B------:R-:W-:-:S04]  /*52b0*/  IMAD.WIDE R56, R11, 0x2, R166 ;  /* 0x000000020b387825 */ /* 0x000fc800078e02a6 */
[----:B------:R-:W-:-:S04]  /*52c0*/  IMAD.WIDE R58, R11, 0x2, R178 ;  /* 0x000000020b3a7825 */ /* 0x000fc800078e02b2 */
[----:B------:R-:W-:-:S04]  /*52d0*/  IMAD.WIDE R60, R11, 0x2, R230 ;  /* 0x000000020b3c7825 */ /* 0x000fc800078e02e6 */
[C---:B0-----:R-:W-:Y:S01]  /*52e0*/  IMAD.WIDE R48, R11.reuse, 0x2, R138 ;  /* 0x000000020b307825 */ /* 0x041fe200078e028a */
[----:B------:R0:W4:Y:S04]  /*52f0*/  LDG.E.U16 R140, desc[UR10][R52.64] ;  /* 0x0000000a348c7981 */ /* 0x000128000c1e1500 */
[----:B------:R1:W4:Y:S04]  /*5300*/  LDG.E.U16 R141, desc[UR10][R54.64] ;  /* 0x0000000a368d7981 */ /* 0x000328000c1e1500 */
[----:B------:R5:W4:Y:S01]  /*5310*/  LDG.E.U16 R143, desc[UR10][R56.64] ;  /* 0x0000000a388f7981 */ /* 0x000b22000c1e1500 */
[----:B0-----:R-:W-:-:S03]  /*5320*/  IMAD.WIDE R52, R11, 0x2, R238 ;  /* 0x000000020b347825 */ /* 0x001fc600078e02ee */
[----:B------:R0:W4:Y:S01]  /*5330*/  LDG.E.U16 R139, desc[UR10][R58.64] ;  /* 0x0000000a3a8b7981 */ /* 0x000122000c1e1500 */
[----:B-1----:R-:W-:-:S03]  /*5340*/  IMAD.WIDE R54, R11, 0x2, R244 ;  /* 0x000000020b367825 */ /* 0x002fc600078e02f4 */
[----:B------:R1:W4:Y:S01]  /*5350*/  LDG.E.U16 R137, desc[UR10][R52.64] ;  /* 0x0000000a34897981 */ /* 0x000322000c1e1500 */
[----:B-----5:R-:W-:-:S03]  /*5360*/  IMAD.WIDE R56, R11, 0x2, R222 ;  /* 0x000000020b387825 */ /* 0x020fc600078e02de */
[----:B------:R5:W4:Y:S01]  /*5370*/  LDG.E.U16 R138, desc[UR10][R54.64] ;  /* 0x0000000a368a7981 */ /* 0x000b22000c1e1500 */
[----:B0-----:R-:W-:-:S03]  /*5380*/  IMAD.WIDE R58, R11, 0x2, R226 ;  /* 0x000000020b3a7825 */ /* 0x001fc600078e02e2 */
[----:B------:R0:W4:Y:S01]  /*5390*/  LDG.E.U16 R75, desc[UR10][R56.64] ;  /* 0x0000000a384b7981 */ /* 0x000122000c1e1500 */
[----:B-1----:R-:W-:-:S03]  /*53a0*/  IMAD.WIDE R52, R11, 0x2, R234 ;  /* 0x000000020b347825 */ /* 0x002fc600078e02ea */
[----:B------:R2:W4:Y:S01]  /*53b0*/  LDG.E.U16 R136, desc[UR10][R60.64] ;  /* 0x0000000a3c887981 */ /* 0x000522000c1e1500 */
[----:B-----5:R-:W-:-:S03]  /*53c0*/  IMAD.WIDE R54, R11, 0x2, R218 ;  /* 0x000000020b367825 */ /* 0x020fc600078e02da */
[----:B------:R-:W5:Y:S01]  /*53d0*/  LDG.E.U16 R48, desc[UR10][R48.64] ;  /* 0x0000000a30307981 */ /* 0x000f62000c1e1500 */
[----:B0-----:R-:W-:-:S03]  /*53e0*/  IMAD.WIDE R56, R11, 0x2, R64 ;  /* 0x000000020b387825 */ /* 0x001fc600078e0240 */
[----:B------:R-:W4:Y:S01]  /*53f0*/  LDG.E.U16 R52, desc[UR10][R52.64] ;  /* 0x0000000a34347981 */ /* 0x000f22000c1e1500 */
[----:B--2---:R-:W-:-:S03]  /*5400*/  IMAD.WIDE R60, R11, 0x2, R72 ;  /* 0x000000020b3c7825 */ /* 0x004fc600078e0248 */
[----:B------:R0:W2:Y:S01]  /*5410*/  LDG.E.U16 R72, desc[UR10][R56.64] ;  /* 0x0000000a38487981 */ /* 0x0000a2000c1e1500 */
[----:B------:R-:W-:-:S03]  /*5420*/  IMAD.WIDE R64, R11, 0x2, R248 ;  /* 0x000000020b407825 */ /* 0x000fc600078e02f8 */
[----:B------:R1:W2:Y:S04]  /*5430*/  LDG.E.U16 R49, desc[UR10][R58.64] ;  /* 0x0000000a3a317981 */ /* 0x0002a8000c1e1500 */
[----:B------:R3:W2:Y:S01]  /*5440*/  LDG.E.U16 R53, desc[UR10][R54.64] ;  /* 0x0000000a36357981 */ /* 0x0006a2000c1e1500 */
[----:B0-----:R-:W-:-:S03]  /*5450*/  IMAD.WIDE R56, R11, 0x2, R250 ;  /* 0x000000020b387825 */ /* 0x001fc600078e02fa */
[----:B------:R0:W2:Y:S01]  /*5460*/  LDG.E.U16 R73, desc[UR10][R60.64] ;  /* 0x0000000a3c497981 */ /* 0x0000a2000c1e1500 */
[----:B-1----:R-:W-:-:S03]  /*5470*/  IMAD.WIDE R58, R11, 0x2, R66 ;  /* 0x000000020b3a7825 */ /* 0x002fc600078e0242 */
[----:B------:R1:W2:Y:S01]  /*5480*/  LDG.E.U16 R67, desc[UR10][R64.64] ;  /* 0x0000000a40437981 */ /* 0x0002a2000c1e1500 */
[----:B---3--:R-:W-:-:S03]  /*5490*/  IMAD.WIDE R54, R11, 0x2, R160 ;  /* 0x000000020b367825 */ /* 0x008fc600078e02a0 */
[----:B------:R-:W3:Y:S01]  /*54a0*/  LDG.E.U16 R56, desc[UR10][R56.64] ;  /* 0x0000000a38387981 */ /* 0x000ee2000c1e1500 */
[----:B0-----:R-:W-:-:S03]  /*54b0*/  IMAD.WIDE R60, R11, 0x2, R232 ;  /* 0x000000020b3c7825 */ /* 0x001fc600078e02e8 */
[----:B------:R-:W3:Y:S01]  /*54c0*/  LDG.E.U16 R55, desc[UR10][R54.64] ;  /* 0x0000000a36377981 */ /* 0x000ee2000c1e1500 */
[----:B-1----:R-:W-:-:S04]  /*54d0*/  IMAD.WIDE R64, R11, 0x2, R228 ;  /* 0x000000020b407825 */ /* 0x002fc800078e02e4 */
[C---:B------:R-:W-:Y:S01]  /*54e0*/  IMAD.WIDE R46, R11.reuse, 0x2, R162 ;  /* 0x000000020b2e7825 */ /* 0x040fe200078e02a2 */
[----:B------:R-:W3:Y:S03]  /*54f0*/  LDG.E.U16 R57, desc[UR10][R60.64] ;  /* 0x0000000a3c397981 */ /* 0x000ee6000c1e1500 */
[C---:B------:R-:W-:Y:S01]  /*5500*/  IMAD.WIDE R162, R11.reuse, 0x2, R224 ;  /* 0x000000020ba27825 */ /* 0x040fe200078e02e0 */
[----:B------:R0:W3:Y:S03]  /*5510*/  LDG.E.U16 R54, desc[UR10][R58.64] ;  /* 0x0000000a3a367981 */ /* 0x0000e6000c1e1500 */
[C---:B------:R-:W-:Y:S01]  /*5520*/  IMAD.WIDE R160, R11.reuse, 0x2, R220 ;  /* 0x000000020ba07825 */ /* 0x040fe200078e02dc */
[----:B------:R-:W3:Y:S03]  /*5530*/  LDG.E.U16 R65, desc[UR10][R64.64] ;  /* 0x0000000a40417981 */ /* 0x000ee6000c1e1500 */
[C---:B------:R-:W-:Y:S01]  /*5540*/  IMAD.WIDE R50, R11.reuse, 0x2, R202 ;  /* 0x000000020b327825 */ /* 0x040fe200078e02ca */
[----:B------:R1:W3:Y:S03]  /*5550*/  LDG.E.U16 R142, desc[UR10][R162.64] ;  /* 0x0000000aa28e7981 */ /* 0x0002e6000c1e1500 */
[C---:B0-----:R-:W-:Y:S01]  /*5560*/  IMAD.WIDE R58, R11.reuse, 0x2, R240 ;  /* 0x000000020b3a7825 */ /* 0x041fe200078e02f0 */
[----:B------:R-:W3:Y:S03]  /*5570*/  LDG.E.U16 R47, desc[UR10][R46.64] ;  /* 0x0000000a2e2f7981 */ /* 0x000ee6000c1e1500 */
[C---:B------:R-:W-:Y:S01]  /*5580*/  IMAD.WIDE R60, R11.reuse, 0x2, R216 ;  /* 0x000000020b3c7825 */ /* 0x040fe200078e02d8 */
[----:B------:R0:W3:Y:S03]  /*5590*/  LDG.E.U16 R64, desc[UR10][R160.64] ;  /* 0x0000000aa0407981 */ /* 0x0000e6000c1e1500 */
[C---:B-1----:R-:W-:Y:S01]  /*55a0*/  IMAD.WIDE R162, R11.reuse, 0x2, R198 ;  /* 0x000000020ba27825 */ /* 0x042fe200078e02c6 */
        /* <DEDUP_REMOVED lines=8> */
[----:B------:R-:W3:Y:S04]  /*5630*/  LDG.E.U16 R166, desc[UR10][R166.64] ;  /* 0x0000000aa6a67981 */ /* 0x000ee8000c1e1500 */
[----:B------:R1:W3:Y:S01]  /*5640*/  LDG.E.U16 R61, desc[UR10][R162.64] ;  /* 0x0000000aa23d7981 */ /* 0x0002e2000c1e1500 */
[----:B0-----:R-:W-:-:S03]  /*5650*/  IMAD.WIDE R160, R11, 0x2, R194 ;  /* 0x000000020ba07825 */ /* 0x001fc600078e02c2 */
[----:B------:R-:W3:Y:S04]  /*5660*/  LDG.E.U16 R51, desc[UR10][R50.64] ;  /* 0x0000000a32337981 */ /* 0x000ee8000c1e1500 */
[----:B------:R0:W3:Y:S01]  /*5670*/  LDG.E.U16 R167, desc[UR10][R160.64] ;  /* 0x0000000aa0a77981 */ /* 0x0000e2000c1e1500 */
[----:B-1----:R-:W-:-:S03]  /*5680*/  IMAD.WIDE R162, R11, 0x2, R192 ;  /* 0x000000020ba27825 */ /* 0x002fc600078e02c0 */
[----:B------:R1:W3:Y:S04]  /*5690*/  LDG.E.U16 R50, desc[UR10][R164.64] ;  /* 0x0000000aa4327981 */ /* 0x0002e8000c1e1500 */
[----:B------:R1:W3:Y:S01]  /*56a0*/  LDG.E.U16 R202, desc[UR10][R162.64] ;  /* 0x0000000aa2ca7981 */ /* 0x0002e2000c1e1500 */
[----:B0-----:R-:W-:-:S04]  /*56b0*/  IMAD.WIDE R160, R11, 0x2, R188 ;  /* 0x000000020ba07825 */ /* 0x001fc800078e02bc */
[C---:B-1----:R-:W-:Y:S01]  /*56c0*/  IMAD.WIDE R164, R11.reuse, 0x2, R190 ;  /* 0x000000020ba47825 */ /* 0x042fe200078e02be */
[----:B------:R0:W3:Y:S03]  /*56d0*/  LDG.E.U16 R206, desc[UR10][R160.64] ;  /* 0x0000000aa0ce7981 */ /* 0x0000e6000c1e1500 */
[C---:B------:R-:W-:Y:S01]  /*56e0*/  IMAD.WIDE R162, R11.reuse, 0x2, R186 ;  /* 0x000000020ba27825 */ /* 0x040fe200078e02ba */
        /* <DEDUP_REMOVED lines=30> */
[----:B------:R1:W3:Y:S03]  /*58d0*/  LDG.E.U16 R234, desc[UR10][R164.64] ;  /* 0x0000000aa4ea7981 */ /* 0x0002e6000c1e1500 */
[C---:B------:R-:W-:Y:S01]  /*58e0*/  IMAD.WIDE R62, R11.reuse, 0x2, R62 ;  /* 0x000000020b3e7825 */ /* 0x040fe200078e023e */
[----:B------:R1:W3:Y:S03]  /*58f0*/  LDG.E.U16 R238, desc[UR10][R162.64] ;  /* 0x0000000aa2ee7981 */ /* 0x0002e6000c1e1500 */
[C---:B0-----:R-:W-:Y:S01]  /*5900*/  IMAD.WIDE R160, R11.reuse, 0x2, R22 ;  /* 0x000000020ba07825 */ /* 0x041fe200078e0216 */
[----:B------:R0:W3:Y:S03]  /*5910*/  LDG.E.U16 R74, desc[UR10][R62.64] ;  /* 0x0000000a3e4a7981 */ /* 0x0000e6000c1e1500 */
[C---:B-1----:R-:W-:Y:S01]  /*5920*/  IMAD.WIDE R164, R11.reuse, 0x2, R18 ;  /* 0x000000020ba47825 */ /* 0x042fe200078e0212 */
        /* <DEDUP_REMOVED lines=13> */
[----:B------:R-:W-:-:S02]  /*5a00*/  IMAD.WIDE R160, R11, 0x2, R154 ;  /* 0x000000020ba07825 */ /* 0x000fc400078e029a */
[----:B------:R-:W3:Y:S02]  /*5a10*/  LDG.E.U16 R63, desc[UR10][R62.64] ;  /* 0x0000000a3e3f7981 */ /* 0x000ee4000c1e1500 */
[C---:B0-----:R-:W-:Y:S02]  /*5a20*/  IMAD.WIDE R164, R11.reuse, 0x2, R150 ;  /* 0x000000020ba47825 */ /* 0x041fe400078e0296 */
[----:B------:R-:W3:Y:S02]  /*5a30*/  LDG.E.U16 R160, desc[UR10][R160.64] ;  /* 0x0000000aa0a07981 */ /* 0x000ee4000c1e1500 */
[C---:B-1----:R-:W-:Y:S02]  /*5a40*/  IMAD.WIDE R162, R11.reuse, 0x2, R158 ;  /* 0x000000020ba27825 */ /* 0x042fe400078e029e */
[----:B------:R-:W3:Y:S02]  /*5a50*/  LDG.E.U16 R164, desc[UR10][R164.64] ;  /* 0x0000000aa4a47981 */ /* 0x000ee4000c1e1500 */
[----:B------:R-:W-:-:S02]  /*5a60*/  IMAD.WIDE R178, R11, 0x2, R204 ;  /* 0x000000020bb27825 */ /* 0x000fc400078e02cc */
[----:B------:R-:W3:Y:S04]  /*5a70*/  LDG.E.U16 R163, desc[UR10][R162.64] ;  /* 0x0000000aa2a37981 */ /* 0x000ee8000c1e1500 */
[----:B------:R0:W3:Y:S02]  /*5a80*/  LDG.E.U16 R62, desc[UR10][R178.64] ;  /* 0x0000000ab23e7981 */ /* 0x0000e4000c1e1500 */
[----:B0-----:R-:W0:Y:S01]  /*5a90*/  S2R R178, SR_TID.X ;  /* 0x0000000000b27919 */ /* 0x001e220000002100 */
[----:B------:R-:W-:Y:S02]  /*5aa0*/  SHF.R.U32.HI R162, RZ, 0x1, R252 ;  /* 0x00000001ffa27819 */ /* 0x000fe400000116fc */
[----:B------:R-:W-:Y:S02]  /*5ab0*/  LOP3.LUT R165, R247, 0x3f, RZ, 0xc0, !PT ;  /* 0x0000003ff7a57812 */ /* 0x000fe400078ec0ff */
[----:B------:R-:W-:-:S02]  /*5ac0*/  SHF.R.S32.HI R161, RZ, 0x6, R247 ;  /* 0x00000006ffa17819 */ /* 0x000fc400000114f7 */
[----:B------:R-:W-:Y:S01]  /*5ad0*/  LOP3.LUT R162, R177, R162, RZ, 0x3c, !PT ;  /* 0x000000a2b1a27212 */ /* 0x000fe200078e3cff */
[----:B------:R-:W-:Y:S01]  /*5ae0*/  FADD R177, -R2, R37 ;  /* 0x0000002502b17221 */ /* 0x000fe20000000100 */
[----:B------:R-:W-:-:S03]  /*5af0*/  LOP3.LUT R247, R247, 0x1f, RZ, 0xc0, !PT ;  /* 0x0000001ff7f77812 */ /* 0x000fc600078ec0ff */
[----:B------:R-:W-:Y:S01]  /*5b00*/  FMUL R177, R177, 1.4426950216293334961 ;  /* 0x3fb8aa3bb1b17820 */ /* 0x000fe20000400000 */
[----:B------:R-:W-:-:S04]  /*5b10*/  LEA R37, R247, UR6, 0x6 ;  /* 0x00000006f7257c11 */ /* 0x000fc8000f8e30ff */
[----:B------:R-:W-:Y:S02]  /*5b20*/  IADD3 R37, R162, R37, RZ ;  /* 0x00000025a2257210 */ /* 0x000fe40007ffe0ff */
[----:B------:R1:W3:Y:S01]  /*5b30*/  MUFU.EX2 R162, R177 ;  /* 0x000000b100a27308 */ /* 0x0002e20000000800 */
[----:B------:R-:W-:Y:S01]  /*5b40*/  IMAD.SHL.U32 R165, R165, 0x2, RZ ;  /* 0x00000002a5a57824 */ /* 0x000fe200078e00ff */
[----:B------:R-:W-:Y:S01]  /*5b50*/  SGXT R161, R161, 0x1 ;  /* 0x00000001a1a1781a */ /* 0x000fe20000000200 */
[C---:B0-----:R-:W-:Y:S01]  /*5b60*/  IMAD.SHL.U32 R179, R178.reuse, 0x8, RZ ;  /* 0x00000008b2b37824 */ /* 0x041fe200078e00ff */
[----:B-1----:R-:W-:-:S04]  /*5b70*/  SHF.L.U32 R177, R178, 0x6, RZ ;  /* 0x00000006b2b17819 */ /* 0x002fc800000006ff */
[----:B------:R-:W-:-:S04]  /*5b80*/  LOP3.LUT R179, R179, 0x30, RZ, 0xc0, !PT ;  /* 0x00000030b3b37812 */ /* 0x000fc800078ec0ff */
[----:B------:R-:W-:Y:S02]  /*5b90*/  LOP3.LUT R179, R179, 0x3c0, R177, 0xf8, !PT ;  /* 0x000003c0b3b37812 */ /* 0x000fe400078ef8b1 */
[----:B------:R-:W-:Y:S01]  /*5ba0*/  LOP3.LUT R161, R165, 0x90, R161, 0x78, !PT ;  /* 0x00000090a5a17812 */ /* 0x000fe200078e78a1 */
[----:B------:R-:W-:Y:S01]  /*5bb0*/  LDS R177, [R176+0x4100] ;  /* 0x00410000b0b17984 */ /* 0x000fe20000000800 */
[----:B------:R-:W-:-:S03]  /*5bc0*/  LOP3.LUT R179, R179, 0x10, R178, 0x78, !PT ;  /* 0x00000010b3b37812 */ /* 0x000fc600078e78b2 */
[----:B------:R-:W0:Y:S04]  /*5bd0*/  LDS R165, [R176+0x4000] ;  /* 0x00400000b0a57984 */ /* 0x000e280000000800 */
[----:B------:R-:W-:Y:S04]  /*5be0*/  LDS R178, [R176+0x4080] ;  /* 0x00408000b0b27984 */ /* 0x000fe80000000800 */
[----:B------:R-:W-:Y:S01]  /*5bf0*/  LDS R176, [R176+0x4180] ;  /* 0x00418000b0b07984 */ /* 0x000fe20000000800 */
[----:B------:R-:W-:Y:S01]  /*5c00*/  BAR.SYNC.DEFER_BLOCKING 0x0 ;  /* 0x0000000000007b1d */ /* 0x000fe20000010000 */
[----:B------:R-:W-:-:S02]  /*5c10*/  F2FP.F16.F32.PACK_AB R42, R43, R42 ;  /* 0x0000002a2b2a723e */ /* 0x000fc400000000ff */
[----:B------:R-:W-:Y:S02]  /*5c20*/  F2FP.F16.F32.PACK_AB R40, R38, R40 ;  /* 0x000000282628723e */ /* 0x000fe400000000ff */
[----:B------:R-:W-:Y:S02]  /*5c30*/  F2FP.F16.F32.PACK_AB R41, R39, R41 ;  /* 0x000000292729723e */ /* 0x000fe400000000ff */
[----:B------:R-:W-:Y:S01]  /*5c40*/  F2FP.F16.F32.PACK_AB R43, R44, R45 ;  /* 0x0000002d2c2b723e */ /* 0x000fe200000000ff */
[----:B-----5:R-:W-:Y:S04]  /*5c50*/  STS.U16 [R161+UR6+0x4200], R48 ;  /* 0x00420030a1007988 */ /* 0x020fe80008000406 */
[----:B----4-:R-:W-:Y:S04]  /*5c60*/  STS.U16 [R161+UR6+0x4600], R143 ;  /* 0x0046008fa1007988 */ /* 0x010fe80008000406 */
[----:B------:R-:W-:Y:S04]  /*5c70*/  STS.U16 [R161+UR6+0x4a00], R52 ;  /* 0x004a0034a1007988 */ /* 0x000fe80008000406 */
[----:B--2---:R-:W-:Y:S04]  /*5c80*/  STS.U16 [R161+UR6+0x4c00], R49 ;  /* 0x004c0031a1007988 */ /* 0x004fe80008000406 */
[----:B------:R-:W-:Y:S04]  /*5c90*/  STS.U16 [R161+UR6+0x4e00], R53 ;  /* 0x004e0035a1007988 */ /* 0x000fe80008000406 */
[----:B---3--:R-:W-:Y:S04]  /*5ca0*/  STS.U16 [R161+UR6+0x4000], R47 ;  /* 0x0040002fa1007988 */ /* 0x008fe80008000406 */
[----:B------:R-:W-:Y:S04]  /*5cb0*/  STS.U16 [R161+UR6+0x5000], R55 ;  /* 0x00500037a1007988 */ /* 0x000fe80008000406 */
[----:B------:R1:W-:Y:S04]  /*5cc0*/  STS.U16 [R161+UR6+0x4400], R46 ;  /* 0x0044002ea1007988 */ /* 0x0003e80008000406 */
        /* <DEDUP_REMOVED lines=57> */
[----:B------:R-:W-:Y:S01]  /*6060*/  STSM.16.M88.4 [R37+0x8000], R40 ;  /* 0x0080002825007844 */ /* 0x000fe20000000200 */
[----:B------:R-:W-:Y:S01]  /*6070*/  BAR.SYNC.DEFER_BLOCKING 0x0 ;  /* 0x0000000000007b1d */ /* 0x000fe20000010000 */
[----:B------:R-:W-:-:S04]  /*6080*/  FADD R7, -R3, R7 ;  /* 0x0000000703077221 */ /* 0x000fc80000000100 */
[----:B------:R-:W-:Y:S01]  /*6090*/  FMUL R7, R7, 1.4426950216293334961 ;  /* 0x3fb8aa3b07077820 */ /* 0x000fe20000400000 */
[----:B-1----:R-:W-:-:S05]  /*60a0*/  FADD R163, -R5, R36 ;  /* 0x0000002405a37221 */ /* 0x002fca0000000100 */
[----:B------:R-:W1:Y:S01]  /*60b0*/  MUFU.EX2 R7, R7 ;  /* 0x0000000700077308 */ /* 0x000e620000000800 */
[----:B------:R-:W-:Y:S04]  /*60c0*/  LDSM.16.M88.4 R72, [R179+UR6+0x8000] ;  /* 0x00800006b348783b */ /* 0x000fe80008000200 */
[----:B------:R-:W2:Y:S04]  /*60d0*/  LDSM.16.M88.4 R60, [R9+0x4800] ;  /* 0x00480000093c783b */ /* 0x000ea80000000200 */
[----:B------:R-:W3:Y:S04]  /*60e0*/  LDSM.16.M88.4 R40, [R9+0x5000] ;  /* 0x005000000928783b */ /* 0x000ee80000000200 */
[----:B------:R-:W4:Y:S04]  /*60f0*/  LDSM.16.M88.4 R64, [R9+0x4000] ;  /* 0x004000000940783b */ /* 0x000f280000000200 */
[----:B------:R-:W5:Y:S04]  /*6100*/  LDSM.16.M88.4 R44, [R9+0x5800] ;  /* 0x00580000092c783b */ /* 0x000f680000000200 */
[----:B------:R-:W5:Y:S04]  /*6110*/  LDSM.16.M88.4 R36, [R9+0x6000] ;  /* 0x006000000924783b */ /* 0x000f680000000200 */
[----:B------:R-:W5:Y:S04]  /*6120*/  LDSM.16.M88.4 R56, [R9+0x6800] ;  /* 0x006800000938783b */ /* 0x000f680000000200 */
[----:B------:R-:W5:Y:S04]  /*6130*/  LDSM.16.M88.4 R52, [R9+0x7000] ;  /* 0x007000000934783b */ /* 0x000f680000000200 */
[----:B------:R-:W5:Y:S01]  /*6140*/  LDSM.16.M88.4 R48, [R9+0x7800] ;  /* 0x007800000930783b */ /* 0x000f620000000200 */
[C---:B0-----:R-:W-:Y:S01]  /*6150*/  FFMA R0, R162.reuse, R0, R165 ;  /* 0x00000000a2007223 */ /* 0x041fe200000000a5 */
[C---:B------:R-:W-:Y:S01]  /*6160*/  FMUL R164, R162.reuse, R132 ;  /* 0x00000084a2a47220 */ /* 0x040fe20000400000 */
[----:B------:R-:W-:Y:S01]  /*6170*/  FMUL R165, R162, R133 ;  /* 0x00000085a2a57220 */ /* 0x000fe20000400000 */
[C---:B-1----:R-:W-:Y:S01]  /*6180*/  FMUL R166, R7.reuse, R134 ;  /* 0x0000008607a67220 */ /* 0x042fe20000400000 */
[----:B------:R-:W-:-:S02]  /*6190*/  FMUL R167, R7, R135 ;  /* 0x0000008707a77220 */ /* 0x000fc40000400000 */
[----:B------:R-:W0:Y:S01]  /*61a0*/  LDSM.16.M88.4 R132, [R179+UR6+0x8400] ;  /* 0x00840006b384783b */ /* 0x000e220008000200 */
[----:B------:R-:W-:Y:S01]  /*61b0*/  FADD R13, -R4, R13 ;  /* 0x0000000d040d7221 */ /* 0x000fe20000000100 */
[----:B------:R-:W-:-:S03]  /*61c0*/  FMUL R163, R163, 1.4426950216293334961 ;  /* 0x3fb8aa3ba3a37820 */ /* 0x000fc60000400000 */
[----:B------:R-:W-:Y:S01]  /*61d0*/  FMUL R13, R13, 1.4426950216293334961 ;  /* 0x3fb8aa3b0d0d7820 */ /* 0x000fe20000400000 */
[C---:B------:R-:W-:Y:S01]  /*61e0*/  FMUL R136, R162.reuse, R124 ;  /* 0x0000007ca2887220 */ /* 0x040fe20000400000 */
[C---:B------:R-:W-:Y:S01]  /*61f0*/  FMUL R137, R162.reuse, R125 ;  /* 0x0000007da2897220 */ /* 0x040fe20000400000 */
[C---:B------:R-:W-:Y:S01]  /*6200*/  FMUL R138, R7.reuse, R126 ;  /* 0x0000007e078a7220 */ /* 0x040fe20000400000 */
[----:B------:R-:W-:Y:S02]  /*6210*/  FMUL R139, R7, R127 ;  /* 0x0000007f078b7220 */ /* 0x000fe40000400000 */
[----:B--2---:R-:W-:Y:S01]  /*6220*/  HMMA.16816.F32 R124, R72, R60, R164 ;  /* 0x0000003c487c723c */ /* 0x004fe200000018a4 */
[----:B------:R-:W1:Y:S01]  /*6230*/  MUFU.EX2 R13, R13 ;  /* 0x0000000d000d7308 */ /* 0x000e620000000800 */
[C---:B------:R-:W-:Y:S01]  /*6240*/  FMUL R76, R162.reuse, R76 ;  /* 0x0000004ca24c7220 */ /* 0x040fe20000400000 */
[C---:B------:R-:W-:Y:S01]  /*6250*/  FMUL R77, R162.reuse, R77 ;  /* 0x0000004da24d7220 */ /* 0x040fe20000400000 */
[C---:B------:R-:W-:Y:S01]  /*6260*/  FMUL R140, R162.reuse, R112 ;  /* 0x00000070a28c7220 */ /* 0x040fe20000400000 */
[----:B------:R-:W-:-:S04]  /*6270*/  FMUL R141, R162, R113 ;  /* 0x00000071a28d7220 */ /* 0x000fc80000400000 */
[----:B------:R2:W5:Y:S01]  /*6280*/  MUFU.EX2 R164, R163 ;  /* 0x000000a300a47308 */ /* 0x0005620000000800 */
[C---:B------:R-:W-:Y:S01]  /*6290*/  FMUL R160, R162.reuse, R116 ;  /* 0x00000074a2a07220 */ /* 0x040fe20000400000 */
[C---:B------:R-:W-:Y:S01]  /*62a0*/  FMUL R161, R162.reuse, R117 ;  /* 0x00000075a2a17220 */ /* 0x040fe20000400000 */
[C---:B------:R-:W-:Y:S01]  /*62b0*/  FMUL R120, R162.reuse, R120 ;  /* 0x00000078a2787220 */ /* 0x040fe20000400000 */
[C---:B------:R-:W-:Y:S01]  /*62c0*/  FMUL R121, R162.reuse, R121 ;  /* 0x00000079a2797220 */ /* 0x040fe20000400000 */
[C---:B------:R-:W-:Y:S01]  /*62d0*/  FMUL R128, R162.reuse, R128 ;  /* 0x00000080a2807220 */ /* 0x040fe20000400000 */
[C---:B------:R-:W-:Y:S01]  /*62e0*/  FMUL R129, R162.reuse, R129 ;  /* 0x00000081a2817220 */ /* 0x040fe20000400000 */
[C---:B------:R-:W-:Y:S01]  /*62f0*/  FMUL R68, R162.reuse, R68 ;  /* 0x00000044a2447220 */ /* 0x040fe20000400000 */
[----:B------:R-:W-:Y:S01]  /*6300*/  FMUL R69, R162, R69 ;  /* 0x00000045a2457220 */ /* 0x000fe20000400000 */
[C---:B------:R-:W-:Y:S01]  /*6310*/  FMUL R78, R7.reuse, R78 ;  /* 0x0000004e074e7220 */ /* 0x040fe20000400000 */
[C---:B------:R-:W-:Y:S01]  /*6320*/  FMUL R79, R7.reuse, R79 ;  /* 0x0000004f074f7220 */ /* 0x040fe20000400000 */
[C---:B------:R-:W-:Y:S01]  /*6330*/  FMUL R142, R7.reuse, R114 ;  /* 0x00000072078e7220 */ /* 0x040fe20000400000 */
[C---:B------:R-:W-:Y:S01]  /*6340*/  FMUL R143, R7.reuse, R115 ;  /* 0x00000073078f7220 */ /* 0x040fe20000400000 */
[C---:B------:R-:W-:Y:S01]  /*6350*/  FMUL R162, R7.reuse, R118 ;  /* 0x0000007607a27220 */ /* 0x040fe20000400000 */
[C---:B--2---:R-:W-:Y:S01]  /*6360*/  FMUL R163, R7.reuse, R119 ;  /* 0x0000007707a37220 */ /* 0x044fe20000400000 */
[C---:B------:R-:W-:Y:S01]  /*6370*/  FMUL R122, R7.reuse, R122 ;  /* 0x0000007a077a7220 */ /* 0x040fe20000400000 */
[C---:B------:R-:W-:Y:S01]  /*6380*/  FMUL R123, R7.reuse, R123 ;  /* 0x0000007b077b7220 */ /* 0x040fe20000400000 */
[C---:B------:R-:W-:Y:S01]  /*6390*/  FMUL R130, R7.reuse, R130 ;  /* 0x0000008207827220 */ /* 0x040fe20000400000 */
[C---:B------:R-:W-:Y:S01]  /*63a0*/  FMUL R131, R7.reuse, R131 ;  /* 0x0000008307837220 */ /* 0x040fe20000400000 */
[C---:B------:R-:W-:Y:S01]  /*63b0*/  FMUL R70, R7.reuse, R70 ;  /* 0x0000004607467220 */ /* 0x040fe20000400000 */
[----:B------:R-:W-:Y:S01]  /*63c0*/  FMUL R71, R7, R71 ;  /* 0x0000004707477220 */ /* 0x000fe20000400000 */
[----:B---3--:R-:W-:Y:S01]  /*63d0*/  HMMA.16816.F32 R112, R72, R40, R136 ;  /* 0x000000284870723c */ /* 0x008fe20000001888 */
[----:B-1----:R-:W-:-:S05]  /*63e0*/  FMUL R88, R13, R88 ;  /* 0x000000580d587220 */ /* 0x002fca0000400000 */
[----:B----4-:R-:W-:Y:S01]  /*63f0*/  HMMA.16816.F32 R76, R72, R64, R76 ;  /* 0x00000040484c723c */ /* 0x010fe2000000184c */
[----:B------:R-:W-:-:S05]  /*6400*/  FMUL R89, R13, R89 ;  /* 0x000000590d597220 */ /* 0x000fca0000400000 */
[----:B-----5:R-:W-:Y:S01]  /*6410*/  HMMA.16816.F32 R116, R72, R44, R140 ;  /* 0x0000002c4874723c */ /* 0x020fe2000000188c */
[----:B------:R-:W-:-:S05]  /*6420*/  FMUL R90, R164, R90 ;  /* 0x0000005aa45a7220 */ /* 0x000fca0000400000 */
[----:B------:R-:W-:Y:S01]  /*6430*/  HMMA.16816.F32 R136, R72, R36, R160 ;  /* 0x000000244888723c */ /* 0x000fe200000018a0 */
[----:B------:R-:W-:-:S05]  /*6440*/  FMUL R91, R164, R91 ;  /* 0x0000005ba45b7220 */ /* 0x000fca0000400000 */
[C---:B------:R-:W-:Y:S06]  /*6450*/  HMMA.16816.F32 R120, R72.reuse, R56, R120 ;  /* 0x000000384878723c */ /* 0x040fec0000001878 */
[C---:B------:R-:W-:Y:S06]  /*6460*/  HMMA.16816.F32 R128, R72.reuse, R52, R128 ;  /* 0x000000344880723c */ /* 0x040fec0000001880 */
[----:B------:R-:W-:Y:S07]  /*6470*/  HMMA.16816.F32 R68, R72, R48, R68 ;  /* 0x000000304844723c */ /* 0x000fee0000001844 */
[----:B------:R-:W-:-:S05]  /*6480*/  LOP3.LUT R72, R179, 0x20, RZ, 0x3c, !PT ;  /* 0x00000020b3487812 */ /* 0x000fca00078e3cff */
[----:B------:R-:W1:Y:S01]  /*6490*/  LDSM.16.M88.4 R140, [R72+UR6+0x8000] ;  /* 0x00800006488c783b */ /* 0x000e620008000200 */
[C---:B0-----:R-:W-:Y:S01]  /*64a0*/  HMMA.16816.F32 R88, R132.reuse, R36, R88 ;  /* 0x000000248458723c */ /* 0x041fe20000001858 */
[----:B------:R-:W0:Y:S02]  /*64b0*/  LDC R36, c[0x0][0x280] ;  /* 0x0000a000ff247b82 */ /* 0x000e240000000800 */
[----:B------:R-:W2:Y:S01]  /*64c0*/  LDSM.16.M88.4 R72, [R72+UR6+0x8400] ;  /* 0x008400064848783b */ /* 0x000ea20008000200 */
[C---:B------:R-:W-:Y:S01]  /*64d0*/  FMUL R80, R13.reuse, R80 ;  /* 0x000000500d507220 */ /* 0x040fe20000400000 */
        /* <DEDUP_REMOVED lines=26> */
[----:B------:R-:W-:Y:S01]  /*6680*/  FMUL R111, R164, R111 ;  /* 0x0000006fa46f7220 */ /* 0x000fe20000400000 */
[C---:B------:R-:W-:Y:S01]  /*6690*/  HMMA.16816.F32 R80, R132.reuse, R64, R80 ;  /* 0x000000408450723c */ /* 0x040fe20000001850 */
[----:B------:R-:W3:Y:S05]  /*66a0*/  LDC R37, c[0x0][0x254] ;  /* 0x00009500ff257b82 */ /* 0x000eea0000000800 */
[C---:B------:R-:W-:Y:S06]  /*66b0*/  HMMA.16816.F32 R96, R132.reuse, R60, R96 ;  /* 0x0000003c8460723c */ /* 0x040fec0000001860 */
[C---:B------:R-:W-:Y:S01]  /*66c0*/  HMMA.16816.F32 R84, R132.reuse, R40, R84 ;  /* 0x000000288454723c */ /* 0x040fe20000001854 */
[----:B------:R-:W4:Y:S05]  /*66d0*/  LDC R40, c[0x0][0x264] ;  /* 0x00009900ff287b82 */ /* 0x000f2a0000000800 */
[C---:B------:R-:W-:Y:S06]  /*66e0*/  HMMA.16816.F32 R100, R132.reuse, R44, R100 ;  /* 0x0000002c8464723c */ /* 0x040fec0000001864 */
[C---:B------:R-:W-:Y:S06]  /*66f0*/  HMMA.16816.F32 R104, R132.reuse, R56, R104 ;  /* 0x000000388468723c */ /* 0x040fec0000001868 */
[C---:B------:R-:W-:Y:S06]  /*6700*/  HMMA.16816.F32 R92, R132.reuse, R52, R92 ;  /* 0x00000034845c723c */ /* 0x040fec000000185c */
[----:B------:R-:W-:Y:S01]  /*6710*/  HMMA.16816.F32 R108, R132, R48, R108 ;  /* 0x00000030846c723c */ /* 0x000fe2000000186c */
[----:B------:R-:W-:-:S06]  /*6720*/  UIADD3 UR4, UR4, 0x20, URZ ;  /* 0x0000002004047890 */ /* 0x000fcc000fffe03f */
[----:B0-----:R-:W-:Y:S01]  /*6730*/  ISETP.LE.AND P1, PT, R36, UR4, PT ;  /* 0x0000000424007c0c */ /* 0x001fe2000bf23270 */
[----:B-1----:R-:W-:Y:S01]  /*6740*/  HMMA.16816.F32 R132, R140, R62, R124 ;  /* 0x0000003e8c84723c */ /* 0x002fe2000000187c */
[----:B------:R-:W-:Y:S01]  /*6750*/  FFMA R6, R7, R6, R178 ;  /* 0x0000000607067223 */ /* 0x000fe200000000b2 */
[----:B------:R-:W-:-:S04]  /*6760*/  FFMA R8, R13, R8, R177 ;  /* 0x000000080d087223 */ /* 0x000fc800000000b1 */
[----:B------:R-:W-:Y:S01]  /*6770*/  HMMA.16816.F32 R124, R140, R42, R112 ;  /* 0x0000002a8c7c723c */ /* 0x000fe20000001870 */
[----:B---3--:R-:W-:Y:S01]  /*6780*/  LEA R10, R37, R10, 0x5 ;  /* 0x0000000a250a7211 */ /* 0x008fe200078e28ff */
[----:B------:R-:W-:-:S04]  /*6790*/  FFMA R12, R164, R12, R176 ;  /* 0x0000000ca40c7223 */ /* 0x000fc800000000b0 */
[----:B------:R-:W-:Y:S01]  /*67a0*/  HMMA.16816.F32 R112, R140, R46, R116 ;  /* 0x0000002e8c70723c */ /* 0x000fe20000001874 */
[----:B----4-:R-:W-:Y:S01]  /*67b0*/  IMAD R11, R40, 0x20, R11 ;  /* 0x00000020280b7824 */ /* 0x010fe200078e020b */
[----:B------:R-:W-:Y:S01]  /*67c0*/  MOV R7, R3 ;  /* 0x0000000300077202 */ /* 0x000fe20000000f00 */
[----:B------:R-:W-:-:S03]  /*67d0*/  IMAD.MOV.U32 R37, RZ, RZ, R2 ;  /* 0x000000ffff257224 */ /* 0x000fc600078e0002 */
[----:B------:R-:W-:Y:S01]  /*67e0*/  HMMA.16816.F32 R76, R140, R66, R76 ;  /* 0x000000428c4c723c */ /* 0x000fe2000000184c */
[----:B------:R-:W-:Y:S01]  /*67f0*/  IMAD.MOV.U32 R13, RZ, RZ, R4 ;  /* 0x000000ffff0d7224 */ /* 0x000fe200078e0004 */
[----:B------:R-:W-:-:S04]  /*6800*/  MOV R36, R5 ;  /* 0x0000000500247202 */ /* 0x000fc80000000f00 */
[C---:B------:R-:W-:Y:S06]  /*6810*/  HMMA.16816.F32 R116, R140.reuse, R38, R136 ;  /* 0x000000268c74723c */ /* 0x040fec0000001888 */
[C---:B------:R-:W-:Y:S06]  /*6820*/  HMMA.16816.F32 R120, R140.reuse, R58, R120 ;  /* 0x0000003a8c78723c */ /* 0x040fec0000001878 */
[C---:B------:R-:W-:Y:S06]  /*6830*/  HMMA.16816.F32 R128, R140.reuse, R54, R128 ;  /* 0x000000368c80723c */ /* 0x040fec0000001880 */
[----:B------:R-:W-:Y:S06]  /*6840*/  HMMA.16816.F32 R68, R140, R50, R68 ;  /* 0x000000328c44723c */ /* 0x000fec0000001844 */
[C---:B--2---:R-:W-:Y:S06]  /*6850*/  HMMA.16816.F32 R80, R72.reuse, R66, R80 ;  /* 0x000000424850723c */ /* 0x044fec0000001850 */
[C---:B------:R-:W-:Y:S06]  /*6860*/  HMMA.16816.F32 R96, R72.reuse, R62, R96 ;  /* 0x0000003e4860723c */ /* 0x040fec0000001860 */
[C---:B------:R-:W-:Y:S06]  /*6870*/  HMMA.16816.F32 R84, R72.reuse, R42, R84 ;  /* 0x0000002a4854723c */ /* 0x040fec0000001854 */
[C---:B------:R-:W-:Y:S06]  /*6880*/  HMMA.16816.F32 R100, R72.reuse, R46, R100 ;  /* 0x0000002e4864723c */ /* 0x040fec0000001864 */
[C---:B------:R-:W-:Y:S06]  /*6890*/  HMMA.16816.F32 R88, R72.reuse, R38, R88 ;  /* 0x000000264858723c */ /* 0x040fec0000001858 */
[C---:B------:R-:W-:Y:S06]  /*68a0*/  HMMA.16816.F32 R104, R72.reuse, R58, R104 ;  /* 0x0000003a4868723c */ /* 0x040fec0000001868 */
[C---:B------:R-:W-:Y:S06]  /*68b0*/  HMMA.16816.F32 R92, R72.reuse, R54, R92 ;  /* 0x00000036485c723c */ /* 0x040fec000000185c */
[----:B------:R-:W-:Y:S01]  /*68c0*/  HMMA.16816.F32 R108, R72, R50, R108 ;  /* 0x00000032486c723c */ /* 0x000fe2000000186c */
[----:B------:R-:W-:-:S08]  /*68d0*/  NOP ;  /* 0x0000000000007918 */ /* 0x000fd00000000000 */
[----:B------:R-:W-:-:S15]  /*68e0*/  @!P1 BRA `(.L_x_1) ;  /* 0xffffffc8009c9947 */ /* 0x000fde000383ffff */
.L_x_0:
[----:B------:R-:W0:Y:S01]  /*68f0*/  S2R R9, SR_TID.X ;  /* 0x0000000000097919 */ /* 0x000e220000002100 */
[----:B-1----:R-:W1:Y:S01]  /*6900*/  LDC R28, c[0x0][0x278] ;  /* 0x00009e00ff1c7b82 */ /* 0x002e620000000800 */
[----:B------:R-:W-:Y:S01]  /*6910*/  MOV R19, R6 ;  /* 0x0000000600137202 */ /* 0x000fe20000000f00 */
[----:B------:R-:W-:Y:S02]  /*6920*/  IMAD.MOV.U32 R151, RZ, RZ, R0 ;  /* 0x000000ffff977224 */ /* 0x000fe400078e0000 */
[C---:B------:R-:W-:Y:S01]  /*6930*/  FMUL R0, R12.reuse, 8388608 ;  /* 0x4b0000000c007820 */ /* 0x040fe20000400000 */
[----:B------:R-:W-:Y:S01]  /*6940*/  FSETP.GEU.AND P5, PT, R12, 1.175494350822287508e-38, PT ;  /* 0x008000000c00780b */ /* 0x000fe20003fae000 */
[----:B------:R-:W-:Y:S01]  /*6950*/  FMUL R34, R8, 8388608 ;  /* 0x4b00000008227820 */ /* 0x000fe20000400000 */
[C---:B------:R-:W-:Y:S01]  /*6960*/  FMUL R32, R19.reuse, 8388608 ;  /* 0x4b00000013207820 */ /* 0x040fe20000400000 */
[----:B------:R-:W-:Y:S01]  /*6970*/  FSETP.GEU.AND P3, PT, R19, 1.175494350822287508e-38, PT ;  /* 0x008000001300780b */ /* 0x000fe20003f6e000 */
[C---:B------:R-:W-:Y:S01]  /*6980*/  FMUL R30, R151.reuse, 8388608 ;  /* 0x4b000000971e7820 */ /* 0x040fe20000400000 */
[----:B------:R-:W-:Y:S01]  /*6990*/  FSETP.GEU.AND P2, PT, R151, 1.175494350822287508e-38, PT ;  /* 0x008000009700780b */ /* 0x000fe20003f4e000 */
[----:B------:R-:W-:Y:S01]  /*69a0*/  IMAD.MOV.U32 R147, RZ, RZ, R134 ;  /* 0x000000ffff937224 */ /* 0x000fe200078e0086 */
[----:B------:R-:W-:Y:S01]  /*69b0*/  FSETP.GT.AND P1, PT, |R12|, 8.50705917302346158658e+37, PT ;  /* 0x7e8000000c00780b */ /* 0x000fe20003f24200 */
[----:B------:R-:W-:Y:S01]  /*69c0*/  IMAD.MOV.U32 R134, RZ, RZ, R112 ;  /* 0x000000ffff867224 */ /* 0x000fe200078e0070 */
[----:B------:R-:W-:Y:S01]  /*69d0*/  FSEL R32, R32, R19, !P3 ;  /* 0x0000001320207208 */ /* 0x000fe20005800000 */
[----:B------:R-:W-:Y:S01]  /*69e0*/  IMAD.MOV.U32 R112, RZ, RZ, R117 ;  /* 0x000000ffff707224 */ /* 0x000fe200078e0075 */
[----:B------:R-:W-:Y:S01]  /*69f0*/  FSEL R0, R0, R12, !P5 ;  /* 0x0000000c00007208 */ /* 0x000fe20006800000 */
[----:B------:R-:W-:Y:S01]  /*6a00*/  IMAD.MOV.U32 R141, RZ, RZ, R127 ;  /* 0x000000ffff8d7224 */ /* 0x000fe200078e007f */
[----:B------:R-:W-:Y:S01]  /*6a10*/  FSEL R38, RZ, -23, P3 ;  /* 0xc1b80000ff267808 */ /* 0x000fe20001800000 */
[----:B------:R-:W-:Y:S01]  /*6a20*/  IMAD.MOV.U32 R139, RZ, RZ, R115 ;  /* 0x000000ffff8b7224 */ /* 0x000fe200078e0073 */
[----:B------:R-:W-:Y:S01]  /*6a30*/  FSEL R30, R30, R151, !P2 ;  /* 0x000000971e1e7208 */ /* 0x000fe20005000000 */
[----:B------:R-:W-:Y:S01]  /*6a40*/  IMAD.MOV.U32 R117, RZ, RZ, R123 ;  /* 0x000000ffff757224 */ /* 0x000fe200078e007b */
[----:B------:R-:W-:Y:S01]  /*6a50*/  FSETP.GEU.AND P3, PT, |R12|, 1.175494350822287508e-38, PT ;  /* 0x008000000c00780b */ /* 0x000fe20003f6e200 */
[----:B------:R-:W-:Y:S01]  /*6a60*/  IMAD.MOV.U32 R24, RZ, RZ, R129 ;  /* 0x000000ffff187224 */ /* 0x000fe200078e0081 */
[----:B------:R-:W-:Y:S01]  /*6a70*/  IADD3 R47, R0, -0x3f3504f3, RZ ;  /* 0xc0cafb0d002f7810 */ /* 0x000fe20007ffe0ff */
[----:B------:R-:W-:Y:S01]  /*6a80*/  VIADD R6, R30, 0xc0cafb0d ;  /* 0xc0cafb0d1e067836 */ /* 0x000fe20000000000 */
[----:B------:R-:W-:Y:S01]  /*6a90*/  MOV R145, R135 ;  /* 0x0000008700917202 */ /* 0x000fe20000000f00 */
[----:B------:R-:W-:Y:S01]  /*6aa0*/  @P1 FMUL R12, R12, 0.25 ;  /* 0x3e8000000c0c1820 */ /* 0x000fe20000400000 */
[----:B------:R-:W-:Y:S01]  /*6ab0*/  LOP3.LUT R47, R47, 0xff800000, RZ, 0xc0, !PT ;  /* 0xff8000002f2f7812 */ /* 0x000fe200078ec0ff */
[----:B------:R-:W-:Y:S01]  /*6ac0*/  @P1 FMUL R111, R111, 0.25 ;  /* 0x3e8000006f6f1820 */ /* 0x000fe20000400000 */
[----:B------:R-:W-:Y:S01]  /*6ad0*/  MOV R22, R121 ;  /* 0x0000007900167202 */ /* 0x000fe20000000f00 */
[----:B------:R-:W-:Y:S01]  /*6ae0*/  IMAD.MOV.U32 R121, RZ, RZ, R87 ;  /* 0x000000ffff797224 */ /* 0x000fe200078e0057 */
[----:B0-----:R-:W-:Y:S01]  /*6af0*/  SHF.R.U32.HI R29, RZ, 0x5, R9 ;  /* 0x00000005ff1d7819 */ /* 0x001fe20000011609 */
[C---:B------:R-:W-:Y:S01]  /*6b00*/  IMAD.SHL.U32 R7, R9.reuse, 0x800, RZ ;  /* 0x0000080009077824 */ /* 0x040fe200078e00ff */
[----:B------:R-:W-:Y:S01]  /*6b10*/  LOP3.LUT R11, R9, 0x3f, RZ, 0xc0, !PT ;  /* 0x0000003f090b7812 */ /* 0x000fe200078ec0ff */
[----:B------:R-:W-:Y:S01]  /*6b20*/  @P1 FMUL R110, R110, 0.25 ;  /* 0x3e8000006e6e1820 */ /* 0x000fe20000400000 */
[----:B------:R-:W-:Y:S01]  /*6b30*/  SGXT.U32 R29, R29, 0x2 ;  /* 0x000000021d1d781a */ /* 0x000fe20000000000 */
[----:B------:R-:W-:Y:S01]  /*6b40*/  @P1 FMUL R95, R95, 0.25 ;  /* 0x3e8000005f5f1820 */ /* 0x000fe20000400000 */
[----:B------:R-:W-:Y:S01]  /*6b50*/  LOP3.LUT R10, R7, 0x3000, RZ, 0xc0, !PT ;  /* 0x00003000070a7812 */ /* 0x000fe200078ec0ff */
[----:B------:R-:W-:Y:S01]  /*6b60*/  @P1 FMUL R94, R94, 0.25 ;  /* 0x3e8000005e5e1820 */ /* 0x000fe20000400000 */
[----:B------:R-:W-:Y:S01]  /*6b70*/  LOP3.LUT R40, R9, 0x18, RZ, 0xc0, !PT ;  /* 0x0000001809287812 */ /* 0x000fe200078ec0ff */
[----:B-1----:R-:W-:Y:S01]  /*6b80*/  IMAD R29, R29, R28, RZ ;  /* 0x0000001c1d1d7224 */ /* 0x002fe200078e02ff */
[----:B------:R-:W-:Y:S01]  /*6b90*/  LEA R10, R11, R10, 0x4 ;  /* 0x0000000a0b0a7211 */ /* 0x000fe200078e20ff */
[----:B------:R-:W-:Y:S01]  /*6ba0*/  @P1 FMUL R107, R107, 0.25 ;  /* 0x3e8000006b6b1820 */ /* 0x000fe20000400000 */
[----:B------:R-:W-:Y:S01]  /*6bb0*/  LOP3.LUT R11, R9, 0x7f, RZ, 0xc0, !PT ;  /* 0x0000007f090b7812 */ /* 0x000fe200078ec0ff */
[----:B------:R-:W-:Y:S01]  /*6bc0*/  IMAD R31, R28, 0x4, R29 ;  /* 0x000000041c1f7824 */ /* 0x000fe200078e021d */
[----:B------:R-:W-:Y:S01]  /*6bd0*/  FSEL R43, RZ, -23, P5 ;  /* 0xc1b80000ff2b7808 */ /* 0x000fe20002800000 */
[----:B------:R-:W-:Y:S01]  /*6be0*/  @P1 FMUL R106, R106, 0.25 ;  /* 0x3e8000006a6a1820 */ /* 0x000fe20000400000 */
[----:B------:R-:W-:Y:S01]  /*6bf0*/  ISETP.GE.U32.AND P0, PT, R11, 0x20, PT ;  /* 0x000000200b00780c */ /* 0x000fe20003f06070 */
[----:B------:R-:W-:Y:S01]  /*6c00*/  @P1 FMUL R91, R91, 0.25 ;  /* 0x3e8000005b5b1820 */ /* 0x000fe20000400000 */
[----:B------:R-:W-:Y:S01]  /*6c10*/  LEA R33, R28, R31, 0x2 ;  /* 0x0000001f1c217211 */ /* 0x000fe200078e10ff */
[----:B------:R-:W-:Y:S01]  /*6c20*/  @P1 FMUL R90, R90, 0.25 ;  /* 0x3e8000005a5a1820 */ /* 0x000fe20000400000 */
[----:B------:R-:W-:Y:S01]  /*6c30*/  SHF.L.U32 R11, R9, 0x5, RZ ;  /* 0x00000005090b7819 */ /* 0x000fe200000006ff */
[----:B------:R-:W-:Y:S01]  /*6c40*/  @P1 FMUL R103, R103, 0.25 ;  /* 0x3e80000067671820 */ /* 0x000fe20000400000 */
[----:B------:R-:W-:Y:S01]  /*6c50*/  LEA R35, R28, R33, 0x2 ;  /* 0x000000211c237211 */ /* 0x000fe200078e10ff */
[----:B------:R-:W-:Y:S01]  /*6c60*/  @P1 FMUL R102, R102, 0.25 ;  /* 0x3e80000066661820 */ /* 0x000fe20000400000 */
[----:B------:R-:W-:Y:S01]  /*6c70*/  LOP3.LUT R11, R11, 0xc60, RZ, 0xc0, !PT ;  /* 0x00000c600b0b7812 */ /* 0x000fe200078ec0ff */
[----:B------:R-:W-:Y:S01]  /*6c80*/  @P1 FMUL R121, R121, 0.25 ;  /* 0x3e80000079791820 */ /* 0x000fe20000400000 */
[----:B------:R-:W-:Y:S01]  /*6c90*/  FSEL R36, RZ, -23, P2 ;  /* 0xc1b80000ff247808 */ /* 0x000fe20001000000 */
[----:B------:R-:W-:-:S02]  /*6ca0*/  IMAD R37, R28, 0x4, R35 ;  /* 0x000000041c257824 */ /* 0x000fc400078e0223 */
[----:B------:R-:W-:Y:S01]  /*6cb0*/  @P1 FMUL R86, R86, 0.25 ;  /* 0x3e80000056561820 */ /* 0x000fe20000400000 */
[----:B------:R-:W-:Y:S01]  /*6cc0*/  IMAD R135, R40, 0x200, R11 ;  /* 0x0000020028877824 */ /* 0x000fe200078e020b */
[----:B------:R-:W-:Y:S01]  /*6cd0*/  LOP3.LUT R11, R6, 0xff800000, RZ, 0xc0, !PT ;  /* 0xff800000060b7812 */ /* 0x000fe200078ec0ff */
[----:B------:R-:W-:Y:S01]  /*6ce0*/  @P1 FMUL R99, R99, 0.25 ;  /* 0x3e80000063631820 */ /* 0x000fe20000400000 */
[----:B------:R-:W-:Y:S01]  /*6cf0*/  LEA R39, R28, R37, 0x2 ;  /* 0x000000251c277211 */ /* 0x000fe200078e10ff */
[----:B------:R-:W-:Y:S01]  /*6d00*/  @!P3 FMUL R12, R12, 16777216 ;  /* 0x4b8000000c0cb820 */ /* 0x000fe20000400000 */
[----:B------:R-:W-:Y:S01]  /*6d10*/  I2FP.F32.S32 R6, R47 ;  /* 0x0000002f00067245 */ /* 0x000fe20000201400 */
[----:B------:R-:W-:Y:S01]  /*6d20*/  @P1 FMUL R98, R98, 0.25 ;  /* 0x3e80000062621820 */ /* 0x000fe20000400000 */
[----:B------:R-:W-:Y:S01]  /*6d30*/  LEA R41, R28, R39, 0x2 ;  /* 0x000000271c297211 */ /* 0x000fe200078e10ff */
[----:B------:R-:W-:Y:S01]  /*6d40*/  @P1 FMUL R83, R83, 0.25 ;  /* 0x3e80000053531820 */ /* 0x000fe20000400000 */
[----:B------:R-:W-:Y:S01]  /*6d50*/  @P1 FMUL R82, R82, 0.25 ;  /* 0x3e80000052521820 */ /* 0x000fe20000400000 */
[----:B------:R-:W-:Y:S01]  /*6d60*/  FSETP.GT.AND P2, PT, |R8|, 8.50705917302346158658e+37, PT ;  /* 0x7e8000000800780b */ /* 0x000fe20003f44200 */
[----:B------:R-:W-:Y:S01]  /*6d70*/  FFMA.FTZ R43, R6, 1.1920928955078125e-07, R43 ;  /* 0x34000000062b7823 */ /* 0x000fe2000001002b */
[----:B------:R-:W-:Y:S01]  /*6d80*/  IMAD R57, R28, 0x4, R41 ;  /* 0x000000041c397824 */ /* 0x000fe200078e0229 */
[----:B------:R-:W0:Y:S01]  /*6d90*/  MUFU.RCP R6, R12 ;  /* 0x0000000c00067308 */ /* 0x000e220000001000 */
[----:B------:R-:W-:Y:S01]  /*6da0*/  @!P3 FMUL R111, R111, 16777216 ;  /* 0x4b8000006f6fb820 */ /* 0x000fe20000400000 */
[----:B------:R-:W-:Y:S01]  /*6db0*/  @!P3 FMUL R110, R110, 16777216 ;  /* 0x4b8000006e6eb820 */ /* 0x000fe20000400000 */
[----:B------:R-:W-:Y:S01]  /*6dc0*/  @!P3 FMUL R95, R95, 16777216 ;  /* 0x4b8000005f5fb820 */ /* 0x000fe20000400000 */
[----:B------:R-:W-:Y:S01]  /*6dd0*/  LEA R59, R28, R57, 0x2 ;  /* 0x000000391c3b7211 */ /* 0x000fe200078e10ff */
[----:B------:R-:W-:Y:S01]  /*6de0*/  @!P3 FMUL R94, R94, 16777216 ;  /* 0x4b8000005e5eb820 */ /* 0x000fe20000400000 */
[----:B------:R-:W-:Y:S01]  /*6df0*/  @!P3 FMUL R107, R107, 16777216 ;  /* 0x4b8000006b6bb820 */ /* 0x000fe20000400000 */
[----:B------:R-:W-:Y:S01]  /*6e00*/  @!P3 FMUL R106, R106, 16777216 ;  /* 0x4b8000006a6ab820 */ /* 0x000fe20000400000 */
[----:B------:R-:W-:Y:S01]  /*6e10*/  @!P3 FMUL R91, R91, 16777216 ;  /* 0x4b8000005b5bb820 */ /* 0x000fe20000400000 */
[----:B------:R-:W-:-:S02]  /*6e20*/  IMAD R61, R28, 0x4, R59 ;  /* 0x000000041c3d7824 */ /* 0x000fc400078e023b */
[----:B------:R-:W-:Y:S01]  /*6e30*/  @!P3 FMUL R90, R90, 16777216 ;  /* 0x4b8000005a5ab820 */ /* 0x000fe20000400000 */
        /* <DEDUP_REMOVED lines=8> */
[----:B------:R-:W-:Y:S01]  /*6ec0*/  @!P3 FMUL R82, R82, 16777216 ;  /* 0x4b8000005252b820 */ /* 0x000fe20000400000 */
[----:B------:R-:W-:Y:S01]  /*6ed0*/  FSETP.GEU.AND P3, PT, |R8|, 1.175494350822287508e-38, PT ;  /* 0x008000000800780b */ /* 0x000fe20003f6e200 */
[----:B------:R-:W-:Y:S01]  /*6ee0*/  IMAD R65, R28, 0x4, R63 ;  /* 0x000000041c417824 */ /* 0x000fe200078e023f */
[----:B------:R-:W-:Y:S01]  /*6ef0*/  FSETP.GEU.AND P4, PT, R8, 1.175494350822287508e-38, PT ;  /* 0x008000000800780b */ /* 0x000fe20003f8e000 */
[----:B------:R-:W-:Y:S01]  /*6f00*/  @P2 FMUL R109, R109, 0.25 ;  /* 0x3e8000006d6d2820 */ /* 0x000fe20000400000 */
[----:B------:R-:W-:Y:S01]  /*6f10*/  MOV R21, R85 ;  /* 0x0000005500157202 */ /* 0x000fe20000000f00 */
[----:B------:R-:W-:Y:S01]  /*6f20*/  @P2 FMUL R108, R108, 0.25 ;  /* 0x3e8000006c6c2820 */ /* 0x000fe20000400000 */
[----:B------:R-:W-:Y:S01]  /*6f30*/  FSEL R34, R34, R8, !P4 ;  /* 0x0000000822227208 */ /* 0x000fe20006000000 */
[----:B------:R-:W-:Y:S01]  /*6f40*/  @P2 FMUL R8, R8, 0.25 ;  /* 0x3e80000008082820 */ /* 0x000fe20000400000 */
[----:B------:R-:W-:Y:S01]  /*6f50*/  LEA R67, R28, R65, 0x2 ;  /* 0x000000411c437211 */ /* 0x000fe200078e10ff */
[----:B------:R-:W-:Y:S01]  /*6f60*/  @P2 FMUL R93, R93, 0.25 ;  /* 0x3e8000005d5d2820 */ /* 0x000fe20000400000 */
[----:B------:R-:W-:Y:S01]  /*6f70*/  FSETP.GT.AND P1, PT, |R19|, 8.50705917302346158658e+37, PT ;  /* 0x7e8000001300780b */ /* 0x000fe20003f24200 */
[----:B------:R-:W-:Y:S01]  /*6f80*/  @P2 FMUL R92, R92, 0.25 ;  /* 0x3e8000005c5c2820 */ /* 0x000fe20000400000 */
[----:B------:R-:W-:Y:S01]  /*6f90*/  MOV R23, R71 ;  /* 0x0000004700177202 */ /* 0x000fe20000000f00 */
[----:B------:R-:W-:Y:S01]  /*6fa0*/  @!P3 FMUL R8, R8, 16777216 ;  /* 0x4b8000000808b820 */ /* 0x000fe20000400000 */
[----:B------:R-:W-:Y:S01]  /*6fb0*/  MOV R149, R79 ;  /* 0x0000004f00957202 */ /* 0x000fe20000000f00 */
[----:B------:R-:W-:-:S02]  /*6fc0*/  IMAD R71, R28, 0x4, R67 ;  /* 0x000000041c477824 */ /* 0x000fc400078e0243 */
[----:B------:R-:W-:Y:S01]  /*6fd0*/  @P2 FMUL R105, R105, 0.25 ;  /* 0x3e80000069692820 */ /* 0x000fe20000400000 */
        /* <DEDUP_REMOVED lines=11> */
[----:B------:R-:W-:Y:S01]  /*7090*/  MOV R137, R119 ;  /* 0x0000007700897202 */ /* 0x000fe20000000f00 */
[----:B------:R-:W-:-:S02]  /*70a0*/  IMAD.MOV.U32 R20, RZ, RZ, R68 ;  /* 0x000000ffff147224 */ /* 0x000fc400078e0044 */
[C---:B0-----:R-:W-:Y:S01]  /*70b0*/  FMUL R27, R6.reuse, R111 ;  /* 0x0000006f061b7220 */ /* 0x041fe20000400000 */
[----:B------:R-:W-:Y:S02]  /*70c0*/  IMAD.MOV.U32 R79, RZ, RZ, R70 ;  /* 0x000000ffff4f7224 */ /* 0x000fe400078e0046 */
        /* <DEDUP_REMOVED lines=15> */
[----:B------:R-:W-:Y:S01]  /*71c0*/  MOV R143, R126 ;  /* 0x0000007e008f7202 */ /* 0x000fe20000000f00 */
[----:B------:R-:W0:Y:S01]  /*71d0*/  MUFU.RCP R6, R8 ;  /* 0x0000000800067308 */ /* 0x000e220000001000 */
[----:B------:R-:W-:Y:S01]  /*71e0*/  @!P3 FMUL R109, R109, 16777216 ;  /* 0x4b8000006d6db820 */ /* 0x000fe20000400000 */
        /* <DEDUP_REMOVED lines=15> */
[----:B------:R-:W-:Y:S01]  /*72e0*/  LEA R75, R28, R71, 0x2 ;  /* 0x000000471c4b7211 */ /* 0x000fe200078e10ff */
[----:B------:R-:W-:Y:S01]  /*72f0*/  IMAD.SHL.U32 R13, R9, 0x10, RZ ;  /* 0x00000010090d7824 */ /* 0x000fe200078e00ff */
[----:B------:R-:W-:Y:S01]  /*7300*/  FSETP.GEU.AND P3, PT, |R19|, 1.175494350822287508e-38, PT ;  /* 0x008000001300780b */ /* 0x000fe20003f6e200 */
[----:B------:R-:W-:Y:S01]  /*7310*/  @P1 FMUL R23, R23, 0.25 ;  /* 0x3e80000017171820 */ /* 0x000fe20000400000 */
[----:B------:R-:W-:Y:S01]  /*7320*/  FSETP.GT.AND P2, PT, |R151|, 8.50705917302346158658e+37, PT ;  /* 0x7e8000009700780b */ /* 0x000fe20003f44200 */
        /* <DEDUP_REMOVED lines=17> */
[----:B------:R-:W-:Y:S01]  /*7440*/  IMAD R69, R28, 0x4, R75 ;  /* 0x000000041c457824 */ /* 0x000fe200078e024b */
[----:B------:R-:W-:Y:S01]  /*7450*/  FSETP.GEU.AND P1, PT, |R151|, 1.175494350822287508e-38, PT ;  /* 0x008000009700780b */ /* 0x000fe20003f2e200 */
[----:B------:R-:W-:Y:S01]  /*7460*/  @!P3 FMUL R19, R19, 16777216 ;  /* 0x4b8000001313b820 */ /* 0x000fe20000400000 */
[----:B------:R-:W-:Y:S01]  /*7470*/  LOP3.LUT R7, R9, 0x40, RZ, 0xc0, !PT ;  /* 0x0000004009077812 */ /* 0x000fe200078ec0ff */
[----:B------:R-:W-:Y:S01]  /*7480*/  @P2 FMUL R151, R151, 0.25 ;  /* 0x3e80000097972820 */ /* 0x000fe20000400000 */
[----:B------:R-:W-:Y:S01]  /*7490*/  LOP3.LUT R13, R13, 0x70, RZ, 0xc0, !PT ;  /* 0x000000700d0d7812 */ /* 0x000fe200078ec0ff */
[C---:B0-----:R-:W-:Y:S01]  /*74a0*/  FMUL R25, R6.reuse, R109 ;  /* 0x0000006d06197220 */ /* 0x041fe20000400000 */
[----:B------:R-:W-:Y:S01]  /*74b0*/  SHF.R.U32.HI R7, RZ, 0x1, R7 ;  /* 0x00000001ff077819 */ /* 0x000fe20000011607 */
[C---:B------:R-:W-:Y:S01]  /*74c0*/  FMUL R55, R6.reuse, R105 ;  /* 0x0000006906377220 */ /* 0x040fe20000400000 */
[----:B------:R-:W-:Y:S01]  /*74d0*/  IADD3 R13, R13, UR6, RZ ;  /* 0x000000060d0d7c10 */ /* 0x000fe2000fffe0ff */
[----:B------:R-:W-:Y:S01]  /*74e0*/  FMUL R26, R6, R108 ;  /* 0x0000006c061a7220 */ /* 0x000fe20000400000 */
[----:B------:R-:W-:Y:S01]  /*74f0*/  LEA R73, R28, R69, 0x2 ;  /* 0x000000451c497211 */ /* 0x000fe200078e10ff */
[----:B------:R-:W-:Y:S01]  /*7500*/  FMUL R50, R6, R93 ;  /* 0x0000005d06327220 */ /* 0x000fe20000400000 */
[----:B------:R-:W-:Y:S01]  /*7510*/  LOP3.LUT R7, R10, R7, RZ, 0x3c, !PT ;  /* 0x000000070a077212 */ /* 0x000fe200078e3cff */
[----:B------:R-:W-:Y:S01]  /*7520*/  IMAD.MOV.U32 R10, RZ, RZ, R77 ;  /* 0x000000ffff0a7224 */ /* 0x000fe200078e004d */
[----:B------:R-:W-:Y:S01]  /*7530*/  LEA.HI R40, R40, R13, RZ, 0x1f ;  /* 0x0000000d28287211 */ /* 0x000fe200078ff8ff */
[----:B------:R-:W-:Y:S01]  /*7540*/  IMAD R77, R28, 0x4, R73 ;  /* 0x000000041c4d7824 */ /* 0x000fe200078e0249 */
[----:B------:R-:W-:Y:S01]  /*7550*/  MOV R126, R113 ;  /* 0x00000071007e7202 */ /* 0x000fe20000000f00 */
[C---:B------:R-:W-:Y:S01]  /*7560*/  FMUL R53, R6.reuse, R92 ;  /* 0x0000005c06357220 */ /* 0x040fe20000400000 */
[----:B------:R-:W-:Y:S01]  /*7570*/  I2FP.F32.S32 R13, R11 ;  /* 0x0000000b000d7245 */ /* 0x000fe20000201400 */
        /* <DEDUP_REMOVED lines=11> */
[----:B------:R-:W-:Y:S01]  /*7630*/  @!P1 FMUL R151, R151, 16777216 ;  /* 0x4b80000097979820 */ /* 0x000fe20000400000 */
[----:B------:R-:W0:Y:S01]  /*7640*/  MUFU.RCP R6, R19 ;  /* 0x0000001300067308 */ /* 0x000e220000001000 */
[----:B------:R-:W-:Y:S01]  /*7650*/  FFMA.FTZ R36, R13, 1.1920928955078125e-07, R36 ;  /* 0x340000000d247823 */ /* 0x000fe20000010024 */
[----:B------:R-:W-:Y:S01]  /*7660*/  LEA R87, R28, R77, 0x2 ;  /* 0x0000004d1c577211 */ /* 0x000fe200078e10ff */
[----:B------:R-:W-:Y:S01]  /*7670*/  @!P3 FMUL R79, R79, 16777216 ;  /* 0x4b8000004f4fb820 */ /* 0x000fe20000400000 */
[----:B------:R-:W-:Y:S01]  /*7680*/  IADD3 R49, R32, -0x3f3504f3, RZ ;  /* 0xc0cafb0d20317810 */ /* 0x000fe20007ffe0ff */
[----:B------:R-:W-:Y:S01]  /*7690*/  @P2 FMUL R20, R20, 0.25 ;  /* 0x3e80000014142820 */ /* 0x000fe20000400000 */
[----:B------:R-:W-:Y:S01]  /*76a0*/  @P2 FMUL R133, R133, 0.25 ;  /* 0x3e80000085852820 */ /* 0x000fe20000400000 */
[----:B------:R-:W-:Y:S01]  /*76b0*/  IMAD R85, R28, 0x4, R87 ;  /* 0x000000041c557824 */ /* 0x000fe200078e0257 */
[----:B------:R-:W1:Y:S01]  /*76c0*/  MUFU.RCP R13, R151 ;  /* 0x00000097000d7308 */ /* 0x000e620000001000 */
[----:B------:R-:W-:Y:S01]  /*76d0*/  LOP3.LUT R49, R49, 0xff800000, RZ, 0xc0, !PT ;  /* 0xff80000031317812 */ /* 0x000fe200078ec0ff */
[----:B------:R-:W-:Y:S01]  /*76e0*/  @P2 FMUL R10, R10, 0.25 ;  /* 0x3e8000000a0a2820 */ /* 0x000fe20000400000 */
[----:B------:R-:W-:Y:S01]  /*76f0*/  @!P1 FMUL R20, R20, 16777216 ;  /* 0x4b80000014149820 */ /* 0x000fe20000400000 */
[----:B------:R-:W-:Y:S01]  /*7700*/  LEA R81, R28, R85, 0x2 ;  /* 0x000000551c517211 */ /* 0x000fe200078e10ff */
[----:B------:R-:W-:Y:S01]  /*7710*/  @!P1 FMUL R133, R133, 16777216 ;  /* 0x4b80000085859820 */ /* 0x000fe20000400000 */
[----:B------:R-:W-:Y:S01]  /*7720*/  I2FP.F32.S32 R15, R49 ;  /* 0x00000031000f7245 */ /* 0x000fe20000201400 */
[----:B------:R-:W-:Y:S01]  /*7730*/  @!P1 FMUL R10, R10, 16777216 ;  /* 0x4b8000000a0a9820 */ /* 0x000fe20000400000 */
[----:B------:R-:W-:Y:S01]  /*7740*/  @!P3 FMUL R147, R147, 16777216 ;  /* 0x4b8000009393b820 */ /* 0x000fe20000400000 */
[----:B0-----:R-:W-:Y:S01]  /*7750*/  FMUL R19, R6, R79 ;  /* 0x0000004f06137220 */ /* 0x001fe20000400000 */
[----:B------:R-:W-:-:S02]  /*7760*/  IMAD R79, R28, 0x4, R81 ;  /* 0x000000041c4f7824 */ /* 0x000fc400078e0251 */
[----:B------:R-:W-:Y:S01]  /*7770*/  FFMA.FTZ R38, R15, 1.1920928955078125e-07, R38 ;  /* 0x340000000f267823 */ /* 0x000fe20000010026 */
[----:B------:R-:W-:Y:S01]  /*7780*/  @!P3 FMUL R78, R78, 16777216 ;  /* 0x4b8000004e4eb820 */ /* 0x000fe20000400000 */
[----:B------:R-:W-:Y:S01]  /*7790*/  @P2 FMUL R22, R22, 0.25 ;  /* 0x3e80000016162820 */ /* 0x000fe20000400000 */
[----:B------:R-:W-:Y:S01]  /*77a0*/  @P2 FMUL R112, R112, 0.25 ;  /* 0x3e80000070702820 */ /* 0x000fe20000400000 */
[----:B------:R-:W-:Y:S01]  /*77b0*/  LEA R91, R28, R79, 0x2 ;  /* 0x0000004f1c5b7211 */ /* 0x000fe200078e10ff */
[----:B------:R-:W-:Y:S02]  /*77c0*/  VIADD R45, R34, 0xc0cafb0d ;  /* 0xc0cafb0d222d7836 */ /* 0x000fe40000000000 */
[C---:B-1----:R-:W-:Y:S01]  /*77d0*/  FMUL R15, R13.reuse, R20 ;  /* 0x000000140d0f7220 */ /* 0x042fe20000400000 */
[C---:B------:R-:W-:Y:S01]  /*77e0*/  FMUL R20, R13.reuse, R133 ;  /* 0x000000850d147220 */ /* 0x040fe20000400000 */
[----:B------:R-:W-:Y:S01]  /*77f0*/  FMUL R89, R13, R10 ;  /* 0x0000000a0d597220 */ /* 0x000fe20000400000 */
[C---:B------:R-:W-:Y:S01]  /*7800*/  FMUL R16, R6.reuse, R147 ;  /* 0x0000009306107220 */ /* 0x040fe20000400000 */
[----:B------:R-:W-:Y:S01]  /*7810*/  FMUL R83, R6, R78 ;  /* 0x0000004e06537220 */ /* 0x000fe20000400000 */
[----:B------:R-:W-:Y:S01]  /*7820*/  @!P1 FMUL R22, R22, 16777216 ;  /* 0x4b80000016169820 */ /* 0x000fe20000400000 */
[----:B------:R-:W-:Y:S01]  /*7830*/  @!P1 FMUL R112, R112, 16777216 ;  /* 0x4b80000070709820 */ /* 0x000fe20000400000 */
[----:B------:R-:W-:Y:S01]  /*7840*/  F2FP.F16.F32.PACK_AB R20, R20, R89 ;  /* 0x000000591414723e */ /* 0x000fe200000000ff */
[----:B------:R-:W-:Y:S01]  /*7850*/  IMAD R89, R28, 0x4, R91 ;  /* 0x000000041c597824 */ /* 0x000fe200078e025b */
[----:B------:R-:W-:Y:S01]  /*7860*/  LOP3.LUT R45, R45, 0xff800000, RZ, 0xc0, !PT ;  /* 0xff8000002d2d7812 */ /* 0x000fe200078ec0ff */
[C---:B------:R-:W-:Y:S01]  /*7870*/  FMUL R22, R13.reuse, R22 ;  /* 0x000000160d167220 */ /* 0x040fe20000400000 */
[----:B------:R-:W-:Y:S01]  /*7880*/  FMUL R93, R13, R112 ;  /* 0x000000700d5d7220 */ /* 0x000fe20000400000 */
[----:B------:R-:W-:Y:S01]  /*7890*/  @!P3 FMUL R122, R122, 16777216 ;  /* 0x4b8000007a7ab820 */ /* 0x000fe20000400000 */
[----:B------:R-:W-:Y:S01]  /*78a0*/  @!P3 FMUL R118, R118, 16777216 ;  /* 0x4b8000007676b820 */ /* 0x000fe20000400000 */
[----:B------:R-:W-:Y:S01]  /*78b0*/  @P2 FMUL R14, R14, 0.25 ;  /* 0x3e8000000e0e2820 */ /* 0x000fe20000400000 */
[----:B------:R-:W-:Y:S01]  /*78c0*/  F2FP.F16.F32.PACK_AB R16, R16, R83 ;  /* 0x000000531010723e */ /* 0x000fe200000000ff */
[----:B------:R-:W-:Y:S01]  /*78d0*/  @P2 FMUL R120, R120, 0.25 ;  /* 0x3e80000078782820 */ /* 0x000fe20000400000 */
[----:B------:R-:W-:Y:S01]  /*78e0*/  @P2 FMUL R116, R116, 0.25 ;  /* 0x3e80000074742820 */ /* 0x000fe20000400000 */
[----:B------:R-:W-:Y:S01]  /*78f0*/  LEA R83, R28, R89, 0x2 ;  /* 0x000000591c537211 */ /* 0x000fe200078e10ff */
[----:B------:R-:W-:Y:S01]  /*7900*/  @P2 FMUL R24, R24, 0.25 ;  /* 0x3e80000018182820 */ /* 0x000fe20000400000 */
[----:B------:R-:W-:Y:S01]  /*7910*/  @P2 FMUL R128, R128, 0.25 ;  /* 0x3e80000080802820 */ /* 0x000fe20000400000 */
[----:B------:R-:W-:Y:S01]  /*7920*/  @P2 FMUL R126, R126, 0.25 ;  /* 0x3e8000007e7e2820 */ /* 0x000fe20000400000 */
[----:B------:R-:W-:Y:S01]  /*7930*/  @P2 FMUL R134, R134, 0.25 ;  /* 0x3e80000086862820 */ /* 0x000fe20000400000 */
[----:B------:R-:W-:Y:S01]  /*7940*/  @P2 FMUL R125, R125, 0.25 ;  /* 0x3e8000007d7d2820 */ /* 0x000fe20000400000 */
[----:B------:R-:W-:Y:S01]  /*7950*/  @P2 FMUL R132, R132, 0.25 ;  /* 0x3e80000084842820 */ /* 0x000fe20000400000 */
[----:B------:R-:W-:Y:S01]  /*7960*/  @P2 FMUL R76, R76, 0.25 ;  /* 0x3e8000004c4c2820 */ /* 0x000fe20000400000 */
[----:B------:R-:W-:Y:S01]  /*7970*/  FSEL R42, RZ, -23, P4 ;  /* 0xc1b80000ff2a7808 */ /* 0x000fe20002000000 */
[----:B------:R-:W-:Y:S01]  /*7980*/  @!P3 FMUL R23, R23, 16777216 ;  /* 0x4b8000001717b820 */ /* 0x000fe20000400000 */
[----:B------:R-:W-:Y:S01]  /*7990*/  I2FP.F32.S32 R17, R45 ;  /* 0x0000002d00117245 */ /* 0x000fe20000201400 */
[----:B------:R-:W-:Y:S01]  /*79a0*/  @P2 FMUL R124, R124, 0.25 ;  /* 0x3e8000007c7c2820 */ /* 0x000fe20000400000 */
[----:B------:R-:W-:Y:S01]  /*79b0*/  @!P3 FMUL R131, R131, 16777216 ;  /* 0x4b8000008383b820 */ /* 0x000fe20000400000 */
[----:B------:R-:W-:Y:S01]  /*79c0*/  @!P3 FMUL R117, R117, 16777216 ;  /* 0x4b8000007575b820 */ /* 0x000fe20000400000 */
[C---:B------:R-:W-:Y:S01]  /*79d0*/  FMUL R18, R6.reuse, R122 ;  /* 0x0000007a06127220 */ /* 0x040fe20000400000 */
[----:B------:R-:W-:Y:S01]  /*79e0*/  FMUL R95, R6, R118 ;  /* 0x00000076065f7220 */ /* 0x000fe20000400000 */
[----:B------:R-:W-:Y:S01]  /*79f0*/  @!P1 FMUL R14, R14, 16777216 ;  /* 0x4b8000000e0e9820 */ /* 0x000fe20000400000 */
[----:B------:R-:W-:Y:S01]  /*7a00*/  F2FP.F16.F32.PACK_AB R22, R22, R93 ;  /* 0x0000005d1616723e */ /* 0x000fe200000000ff */
        /* <DEDUP_REMOVED lines=16> */
[----:B------:R-:W-:Y:S01]  /*7b10*/  @!P1 FMUL R132, R132, 16777216 ;  /* 0x4b80000084849820 */ /* 0x000fe20000400000 */
[----:B------:R-:W-:Y:S01]  /*7b20*/  @!P1 FMUL R76, R76, 16777216 ;  /* 0x4b8000004c4c9820 */ /* 0x000fe20000400000 */
[----:B------:R-:W-:Y:S01]  /*7b30*/  FMUL R74, R6, R23 ;  /* 0x00000017064a7220 */ /* 0x000fe20000400000 */
[----:B------:R-:W-:Y:S01]  /*7b40*/  @!P1 FMUL R124, R124, 16777216 ;  /* 0x4b8000007c7c9820 */ /* 0x000fe20000400000 */
[----:B------:R-:W-:Y:S01]  /*7b50*/  FFMA.FTZ R42, R17, 1.1920928955078125e-07, R42 ;  /* 0x34000000112a7823 */ /* 0x000fe2000001002a */
        /* <DEDUP_REMOVED lines=13> */
[----:B------:R-:W-:Y:S01]  /*7c30*/  F2FP.F16.F32.PACK_AB R18, R18, R95 ;  /* 0x0000005f1212723e */ /* 0x000fe200000000ff */
[C---:B------:R-:W-:Y:S01]  /*7c40*/  FMUL R24, R13.reuse, R24 ;  /* 0x000000180d187220 */ /* 0x040fe20000400000 */
[C---:B------:R-:W-:Y:S01]  /*7c50*/  FMUL R78, R13.reuse, R128 ;  /* 0x000000800d4e7220 */ /* 0x040fe20000400000 */
[C---:B------:R-:W-:Y:S01]  /*7c60*/  FMUL R21, R13.reuse, R126 ;  /* 0x0000007e0d157220 */ /* 0x040fe20000400000 */
[C---:B------:R-:W-:Y:S01]  /*7c70*/  FMUL R6, R13.reuse, R134 ;  /* 0x000000860d067220 */ /* 0x040fe20000400000 */
[C---:B------:R-:W-:Y:S01]  /*7c80*/  FMUL R12, R13.reuse, R132 ;  /* 0x000000840d0c7220 */ /* 0x040fe20000400000 */
[C---:B------:R-:W-:Y:S01]  /*7c90*/  FMUL R99, R13.reuse, R76 ;  /* 0x0000004c0d637220 */ /* 0x040fe20000400000 */
[----:B------:R-:W-:Y:S01]  /*7ca0*/  FMUL R10, R13, R125 ;  /* 0x0000007d0d0a7220 */ /* 0x000fe20000400000 */
[----:B------:R-:W-:-:S02]  /*7cb0*/  IMAD R95, R28, 0x4, R93 ;  /* 0x000000041c5f7824 */ /* 0x000fc400078e025d */
[----:B------:R-:W-:Y:S01]  /*7cc0*/  FMUL R13, R13, R124 ;  /* 0x0000007c0d0d7220 */ /* 0x000fe20000400000 */
[----:B------:R-:W-:Y:S01]  /*7cd0*/  F2FP.F16.F32.PACK_AB R14, R14, R97 ;  /* 0x000000610e0e723e */ /* 0x000fe200000000ff */
[----:B------:R-:W-:Y:S01]  /*7ce0*/  IMAD.IADD R47, R0, 0x1, -R47 ;  /* 0x00000001002f7824 */ /* 0x000fe200078e0a2f */
[----:B------:R-:W-:Y:S01]  /*7cf0*/  F2FP.F16.F32.PACK_AB R12, R12, R99 ;  /* 0x000000630c0c723e */ /* 0x000fe200000000ff */
[----:B------:R-:W0:Y:S01]  /*7d00*/  S2R R202, SR_TID.X ;  /* 0x0000000000ca7919 */ /* 0x000e220000002100 */
[----:B------:R-:W-:Y:S01]  /*7d10*/  LEA R97, R28, R95, 0x2 ;  /* 0x0000005f1c617211 */ /* 0x000fe200078e10ff */
[----:B------:R-:W-:Y:S01]  /*7d20*/  FADD R47, R47, -1 ;  /* 0xbf8000002f2f7421 */ /* 0x000fe20000000000 */
[----:B------:R-:W-:Y:S01]  /*7d30*/  F2FP.F16.F32.PACK_AB R13, R6, R13 ;  /* 0x0000000d060d723e */ /* 0x000fe200000000ff */
[----:B------:R-:W-:Y:S01]  /*7d40*/  IMAD.SHL.U32 R6, R9, 0x4, RZ ;  /* 0x0000000409067824 */ /* 0x000fe200078e00ff */
[----:B------:R-:W-:Y:S01]  /*7d50*/  F2FP.F16.F32.PACK_AB R9, R82, R101 ;  /* 0x000000655209723e */ /* 0x000fe200000000ff */
[----:B------:R-:W-:Y:S01]  /*7d60*/  IMAD R99, R28, 0x4, R97 ;  /* 0x000000041c637824 */ /* 0x000fe200078e0261 */
[----:B------:R-:W-:Y:S01]  /*7d70*/  F2FP.F16.F32.PACK_AB R15, R15, R78 ;  /* 0x0000004e0f0f723e */ /* 0x000fe200000000ff */
[----:B------:R-:W1:Y:S01]  /*7d80*/  S2R R179, SR_CTAID.X ;  /* 0x0000000000b37919 */ /* 0x000e620000002500 */
[----:B------:R-:W-:Y:S01]  /*7d90*/  LOP3.LUT R6, R6, 0x70, RZ, 0xc0, !PT ;  /* 0x0000007006067812 */ /* 0x000fe200078ec0ff */
[----:B------:R-:W2:Y:S01]  /*7da0*/  LDC.64 R176, c[0x0][0x228] ;  /* 0x00008a00ffb07b82 */ /* 0x000ea20000000a00 */
[----:B------:R-:W-:Y:S01]  /*7db0*/  LEA R101, R28, R99, 0x2 ;  /* 0x000000631c657211 */ /* 0x000fe200078e10ff */
[----:B------:R-:W-:Y:S01]  /*7dc0*/  ULDC.64 UR4, c[0x0][0x270] ;  /* 0x00009c0000047ab9 */ /* 0x000fe20000000a00 */
[----:B------:R-:W-:-:S05]  /*7dd0*/  LOP3.LUT R135, R135, R6, RZ, 0x3c, !PT ;  /* 0x0000000687877212 */ /* 0x000fca00078e3cff */
[----:B------:R-:W-:Y:S01]  /*7de0*/  BAR.SYNC.DEFER_BLOCKING 0x0 ;  /* 0x0000000000007b1d */ /* 0x000fe20000010000 */
[----:B------:R-:W-:Y:S01]  /*7df0*/  F2FP.F16.F32.PACK_AB R23, R23, R24 ;  /* 0x000000181717723e */ /* 0x000fe200000000ff */
[----:B------:R-:W-:Y:S01]  /*7e00*/  IMAD.IADD R24, R30, 0x1, -R11 ;  /* 0x000000011e187824 */ /* 0x000fe200078e0a0b */
[----:B------:R-:W-:Y:S01]  /*7e10*/  F2FP.F16.F32.PACK_AB R11, R74, R103 ;  /* 0x000000674a0b723e */ /* 0x000fe200000000ff */
[----:B------:R-:W-:Y:S01]  /*7e20*/  IMAD.MOV.U32 R74, RZ, RZ, 0x3dc6b27f ;  /* 0x3dc6b27fff4a7424 */ /* 0x000fe200078e00ff */
[----:B------:R-:W-:Y:S01]  /*7e30*/  LEA R103, R28, R101, 0x2 ;  /* 0x000000651c677211 */ /* 0x000fe200078e10ff */
[----:B------:R-:W-:Y:S01]  /*7e40*/  UIMAD UR4, UR7, UR4, URZ ;  /* 0x00000004070472a4 */ /* 0x000fe2000f8e023f */
[----:B------:R-:W-:Y:S02]  /*7e50*/  F2FP.F16.F32.PACK_AB R17, R17, R84 ;  /* 0x000000541111723e */ /* 0x000fe400000000ff */
[----:B------:R-:W-:Y:S01]  /*7e60*/  F2FP.F16.F32.PACK_AB R19, R19, R8 ;  /* 0x000000081313723e */ /* 0x000fe200000000ff */
[----:B------:R-:W-:Y:S01]  /*7e70*/  USHF.L.U32 UR8, UR4, 0x1, URZ ;  /* 0x0000000104087899 */ /* 0x000fe2000800063f */
[----:B------:R-:W-:-:S02]  /*7e80*/  IADD3 R45, R34, -R45, RZ ;  /* 0x8000002d222d7210 */ /* 0x000fc40007ffe0ff */
[----:B------:R-:W-:Y:S02]  /*7e90*/  F2FP.F16.F32.PACK_AB R21, R21, R10 ;  /* 0x0000000a1515723e */ /* 0x000fe400000000ff */
[----:B------:R-:W-:Y:S01]  /*7ea0*/  IADD3 R49, R32, -R49, RZ ;  /* 0x8000003120317210 */ /* 0x000fe20007ffe0ff */
[----:B------:R-:W-:Y:S01]  /*7eb0*/  FADD R45, R45, -1 ;  /* 0xbf8000002d2d7421 */ /* 0x000fe20000000000 */
[----:B------:R-:W-:Y:S02]  /*7ec0*/  F2FP.F16.F32.PACK_AB R8, R86, R131 ;  /* 0x000000835608723e */ /* 0x000fe400000000ff */
[----:B------:R-:W-:Y:S01]  /*7ed0*/  F2FP.F16.F32.PACK_AB R10, R80, R117 ;  /* 0x00000075500a723e */ /* 0x000fe200000000ff */
[----:B------:R-:W-:Y:S01]  /*7ee0*/  FADD R49, R49, -1 ;  /* 0xbf80000031317421 */ /* 0x000fe20000000000 */
[----:B------:R-:W-:Y:S02]  /*7ef0*/  ISETP.GE.U32.AND P1, PT, R30, 0x7f800000, PT ;  /* 0x7f8000001e00780c */ /* 0x000fe40003f26070 */
[----:B------:R-:W-:Y:S01]  /*7f00*/  ISETP.GE.U32.AND P4, PT, R34, 0x7f800000, PT ;  /* 0x7f8000002200780c */ /* 0x000fe20003f86070 */
[----:B------:R3:W-:Y:S01]  /*7f10*/  STS.128 [R135+UR6], R12 ;  /* 0x0000000c87007988 */ /* 0x0007e20008000c06 */
[----:B------:R-:W-:-:S02]  /*7f20*/  ISETP.GE.U32.AND P6, PT, R32, 0x7f800000, PT ;  /* 0x7f8000002000780c */ /* 0x000fc40003fc6070 */
[----:B0-----:R-:W-:Y:S01]  /*7f30*/  LOP3.LUT R202, R202, 0x1f, RZ, 0xc0, !PT ;  /* 0x0000001fcaca7812 */ /* 0x001fe200078ec0ff */
[----:B------:R0:W-:Y:S01]  /*7f40*/  STS.128 [R135+UR6+0x80], R16 ;  /* 0x0000801087007988 */ /* 0x0001e20008000c06 */
[----:B------:R-:W-:Y:S02]  /*7f50*/  ISETP.GE.U32.AND P5, PT, R0, 0x7f800000, PT ;  /* 0x7f8000000000780c */ /* 0x000fe40003fa6070 */
[----:B------:R-:W-:Y:S01]  /*7f60*/  F2FP.F16.F32.PACK_AB R27, R27, R48 ;  /* 0x000000301b1b723e */ /* 0x000fe200000000ff */
[----:B------:R-:W-:Y:S01]  /*7f70*/  STS.128 [R135+UR6+0x200], R20 ;  /* 0x0002001487007988 */ /* 0x000fe20008000c06 */
[----:B-1----:R-:W-:Y:S01]  /*7f80*/  IMAD R179, R179, 0x20, R202 ;  /* 0x00000020b3b37824 */ /* 0x002fe200078e02ca */
[----:B------:R-:W-:Y:S02]  /*7f90*/  LOP3.LUT R158, R7, 0x40, RZ, 0x3c, !PT ;  /* 0x00000040079e7812 */ /* 0x000fe400078e3cff */
[----:B------:R1:W-:Y:S01]  /*7fa0*/  STS.128 [R135+UR6+0x280], R8 ;  /* 0x0002800887007988 */ /* 0x0003e20008000c06 */
[----:B------:R-:W-:-:S02]  /*7fb0*/  FSETP.NEU.AND P3, PT, R30, RZ, PT ;  /* 0x000000ff1e00720b */ /* 0x000fc40003f6d000 */
[----:B------:R-:W-:Y:S02]  /*7fc0*/  FSETP.NEU.AND P2, PT, R32, RZ, PT ;  /* 0x000000ff2000720b */ /* 0x000fe40003f4d000 */
[----:B---3--:R-:W-:Y:S01]  /*7fd0*/  F2FP.F16.F32.PACK_AB R12, R44, R105 ;  /* 0x000000692c0c723e */ /* 0x008fe200000000ff */
[----:B------:R-:W-:Y:S01]  /*7fe0*/  FADD R44, R24, -1 ;  /* 0xbf800000182c7421 */ /* 0x000fe20000000000 */
[----:B------:R-:W-:Y:S02]  /*7ff0*/  LEA R105, R28, R103, 0x2 ;  /* 0x000000671c697211 */ /* 0x000fe400078e10ff */
[----:B------:R-:W-:Y:S01]  /*8000*/  F2FP.F16.F32.PACK_AB R13, R66, R107 ;  /* 0x0000006b420d723e */ /* 0x000fe200000000ff */
[-C--:B------:R-:W-:Y:S01]  /*8010*/  FFMA.FTZ R15, R44, R74.reuse, -0.16845393180847167969 ;  /* 0xbe2c7f302c0f7423 */ /* 0x080fe2000001004a */
[----:B------:R-:W-:Y:S01]  /*8020*/  F2FP.F16.F32.PACK_AB R14, R56, R109 ;  /* 0x0000006d380e723e */ /* 0x000fe200000000ff */
[----:B------:R-:W-:Y:S01]  /*8030*/  IMAD R107, R28, 0x4, R105 ;  /* 0x000000041c6b7824 */ /* 0x000fe200078e0269 */
[----:B0-----:R-:W-:Y:S01]  /*8040*/  F2FP.F16.F32.PACK_AB R17, R64, R111 ;  /* 0x0000006f4011723e */ /* 0x001fe200000000ff */
[----:B------:R-:W-:Y:S01]  /*8050*/  FFMA.FTZ R19, R44, R15, 0.1716887056827545166 ;  /* 0x3e2fcf2a2c137423 */ /* 0x000fe2000001000f */
[----:B------:R-:W-:Y:S01]  /*8060*/  F2FP.F16.F32.PACK_AB R15, R26, R53 ;  /* 0x000000351a0f723e */ /* 0x000fe200000000ff */
[-C--:B-1----:R-:W-:Y:S01]  /*8070*/  FFMA.FTZ R10, R45, R74.reuse, -0.16845393180847167969 ;  /* 0xbe2c7f302d0a7423 */ /* 0x082fe2000001004a */
[----:B------:R-:W-:Y:S01]  /*8080*/  LEA R109, R28, R107, 0x2 ;  /* 0x0000006b1c6d7211 */ /* 0x000fe200078e10ff */
[----:B------:R-:W-:Y:S01]  /*8090*/  FFMA.FTZ R21, R44, R19, -0.17900948226451873779 ;  /* 0xbe374e432c157423 */ /* 0x000fe20000010013 */
[----:B------:R-:W-:Y:S01]  /*80a0*/  FFMA.FTZ R8, R49, R74, -0.16845393180847167969 ;  /* 0xbe2c7f3031087423 */ /* 0x000fe2000001004a */
[----:B------:R0:W-:Y:S01]  /*80b0*/  STS.128 [R135+UR6+0x100], R12 ;  /* 0x0001000c87007988 */ /* 0x0001e20008000c06 */
[----:B------:R-:W-:Y:S01]  /*80c0*/  F2FP.F16.F32.PACK_AB R16, R72, R113 ;  /* 0x000000714810723e */ /* 0x000fe200000000ff */
[----:B------:R-:W-:-:S02]  /*80d0*/  IMAD R111, R28, 0x4, R109 ;  /* 0x000000041c6f7824 */ /* 0x000fc400078e026d */
[C---:B------:R-:W-:Y:S01]  /*80e0*/  FFMA.FTZ R21, R44.reuse, R21, 0.20512372255325317383 ;  /* 0x3e520bf42c157423 */ /* 0x040fe20000010015 */
[----:B------:R-:W-:Y:S01]  /*80f0*/  FFMA.FTZ R10, R45, R10, 0.1716887056827545166 ;  /* 0x3e2fcf2a2d0a7423 */ /* 0x000fe2000001000a */
[----:B------:R-:W-:Y:S01]  /*8100*/  FFMA.FTZ R8, R49, R8, 0.1716887056827545166 ;  /* 0x3e2fcf2a31087423 */ /* 0x000fe20000010008 */
[----:B------:R-:W-:Y:S01]  /*8110*/  F2FP.F16.F32.PACK_AB R18, R55, R58 ;  /* 0x0000003a3712723e */ /* 0x000fe200000000ff */
[----:B------:R-:W-:Y:S01]  /*8120*/  FFMA.FTZ R21, R44, R21, -0.24046532809734344482 ;  /* 0xbe763c8b2c157423 */ /* 0x000fe20000010015 */
[----:B------:R-:W-:Y:S01]  /*8130*/  LEA R113, R28, R111, 0x2 ;  /* 0x0000006f1c717211 */ /* 0x000fe200078e10ff */
[----:B------:R-:W-:Y:S01]  /*8140*/  FFMA.FTZ R10, R45, R10, -0.17900948226451873779 ;  /* 0xbe374e432d0a7423 */ /* 0x000fe2000001000a */
[----:B------:R-:W-:Y:S01]  /*8150*/  FFMA.FTZ R8, R49, R8, -0.17900948226451873779 ;  /* 0xbe374e4331087423 */ /* 0x000fe20000010008 */
[----:B------:R-:W-:Y:S01]  /*8160*/  FFMA.FTZ R23, R44, R21, 0.28857114911079406738 ;  /* 0x3e93bf992c177423 */ /* 0x000fe20000010015 */
[----:B------:R-:W-:Y:S01]  /*8170*/  F2FP.F16.F32.PACK_AB R19, R25, R50 ;  /* 0x000000321913723e */ /* 0x000fe200000000ff */
[----:B------:R-:W-:-:S02]  /*8180*/  IMAD R117, R28, 0x4, R113 ;  /* 0x000000041c757824 */ /* 0x000fc400078e0271 */
[----:B------:R-:W-:Y:S01]  /*8190*/  FFMA.FTZ R10, R45, R10, 0.20512372255325317383 ;  /* 0x3e520bf42d0a7423 */ /* 0x000fe2000001000a */
[----:B------:R-:W-:Y:S01]  /*81a0*/  FFMA.FTZ R8, R49, R8, 0.20512372255325317383 ;  /* 0x3e520bf431087423 */ /* 0x000fe20000010008 */
[----:B0-----:R-:W-:Y:S01]  /*81b0*/  FFMA.FTZ R12, R47, R74, -0.16845393180847167969 ;  /* 0xbe2c7f302f0c7423 */ /* 0x001fe2000001004a */
[----:B------:R-:W-:Y:S01]  /*81c0*/  FFMA.FTZ R23, R44, R23, -0.36067417263984680176 ;  /* 0xbeb8aa492c177423 */ /* 0x000fe20000010017 */
[----:B------:R-:W-:Y:S01]  /*81d0*/  LEA R125, R28, R117, 0x2 ;  /* 0x000000751c7d7211 */ /* 0x000fe200078e10ff */
[----:B------:R-:W-:Y:S01]  /*81e0*/  FFMA.FTZ R10, R45, R10, -0.24046532809734344482 ;  /* 0xbe763c8b2d0a7423 */ /* 0x000fe2000001000a */
[----:B------:R-:W-:Y:S01]  /*81f0*/  FFMA.FTZ R12, R47, R12, 0.1716887056827545166 ;  /* 0x3e2fcf2a2f0c7423 */ /* 0x000fe2000001000c */
[----:B------:R-:W-:Y:S01]  /*8200*/  FFMA.FTZ R8, R49, R8, -0.24046532809734344482 ;  /* 0xbe763c8b31087423 */ /* 0x000fe20000010008 */
[----:B------:R-:W-:Y:S01]  /*8210*/  FFMA.FTZ R9, R44, R23, 0.48089820146560668945 ;  /* 0x3ef6384a2c097423 */ /* 0x000fe20000010017 */
[----:B------:R-:W-:Y:S02]  /*8220*/  IMAD R11, R28, 0x4, R125 ;  /* 0x000000041c0b7824 */ /* 0x000fe400078e027d */
[----:B------:R-:W-:Y:S01]  /*8230*/  FFMA.FTZ R12, R47, R12, -0.17900948226451873779 ;  /* 0xbe374e432f0c7423 */ /* 0x000fe2000001000c */
[----:B------:R-:W-:Y:S01]  /*8240*/  FFMA.FTZ R10, R45, R10, 0.28857114911079406738 ;  /* 0x3e93bf992d0a7423 */ /* 0x000fe2000001000a */
[----:B------:R-:W-:Y:S01]  /*8250*/  FFMA.FTZ R8, R49, R8, 0.28857114911079406738 ;  /* 0x3e93bf9931087423 */ /* 0x000fe20000010008 */
[----:B------:R-:W-:Y:S01]  /*8260*/  FFMA.FTZ R9, R44, R9, -0.72134751081466674805 ;  /* 0xbf38aa3b2c097423 */ /* 0x000fe20000010009 */
[----:B------:R-:W-:Y:S01]  /*8270*/  FFMA.FTZ R12, R47, R12, 0.20512372255325317383 ;  /* 0x3e520bf42f0c7423 */ /* 0x000fe2000001000c */
[----:B------:R-:W-:Y:S01]  /*8280*/  LEA R13, R28, R11, 0x2 ;  /* 0x0000000b1c0d7211 */ /* 0x000fe200078e10ff */
[----:B------:R-:W-:Y:S01]  /*8290*/  FFMA.FTZ R10, R45, R10, -0.36067417263984680176 ;  /* 0xbeb8aa492d0a7423 */ /* 0x000fe2000001000a */
[----:B------:R-:W-:Y:S01]  /*82a0*/  FFMA.FTZ R8, R49, R8, -0.36067417263984680176 ;  /* 0xbeb8aa4931087423 */ /* 0x000fe20000010008 */
[----:B------:R-:W-:Y:S01]  /*82b0*/  FFMA.FTZ R12, R47, R12, -0.24046532809734344482 ;  /* 0xbe763c8b2f0c7423 */ /* 0x000fe2000001000c */
[----:B------:R-:W-:Y:S01]  /*82c0*/  FMUL R9, R44, R9 ;  /* 0x000000092c097220 */ /* 0x000fe20000400000 */
[----:B------:R-:W-:-:S02]  /*82d0*/  IMAD R15, R28, 0x4, R13 ;  /* 0x000000041c0f7824 */ /* 0x000fc400078e020d */
[----:B------:R-:W-:Y:S01]  /*82e0*/  FFMA.FTZ R10, R45, R10, 0.48089820146560668945 ;  /* 0x3ef6384a2d0a7423 */ /* 0x000fe2000001000a */
[----:B------:R-:W-:Y:S01]  /*82f0*/  FFMA.FTZ R12, R47, R12, 0.28857114911079406738 ;  /* 0x3e93bf992f0c7423 */ /* 0x000fe2000001000c */
[----:B------:R-:W-:Y:S01]  /*8300*/  FFMA.FTZ R8, R49, R8, 0.48089820146560668945 ;  /* 0x3ef6384a31087423 */ /* 0x000fe20000010008 */
[C---:B------:R-:W-:Y:S01]  /*8310*/  FMUL R9, R44.reuse, R9 ;  /* 0x000000092c097220 */ /* 0x040fe20000400000 */
[----:B------:R0:W-:Y:S01]  /*8320*/  STS.128 [R135+UR6+0x300], R16 ;  /* 0x0003001087007988 */ /* 0x0001e20008000c06 */
[----:B------:R-:W-:Y:S01]  /*8330*/  FFMA.FTZ R12, R47, R12, -0.36067417263984680176 ;  /* 0xbeb8aa492f0c7423 */ /* 0x000fe2000001000c */
[----:B------:R-:W-:Y:S01]  /*8340*/  FFMA.FTZ R10, R45, R10, -0.72134751081466674805 ;  /* 0xbf38aa3b2d0a7423 */ /* 0x000fe2000001000a */
[----:B------:R-:W-:Y:S01]  /*8350*/  FFMA.FTZ R8, R49, R8, -0.72134751081466674805 ;  /* 0xbf38aa3b31087423 */ /* 0x000fe20000010008 */
[----:B------:R-:W-:Y:S01]  /*8360*/  FFMA.FTZ R9, R44, 1.4426950216293334961, R9 ;  /* 0x3fb8aa3b2c097823 */ /* 0x000fe20000010009 */
[----:B------:R-:W-:Y:S01]  /*8370*/  FFMA.FTZ R12, R47, R12, 0.48089820146560668945 ;  /* 0x3ef6384a2f0c7423 */ /* 0x000fe2000001000c */
[----:B------:R-:W-:Y:S01]  /*8380*/  F2FP.F16.F32.PACK_AB R20, R70, R129 ;  /* 0x000000814614723e */ /* 0x000fe200000000ff */
[----:B------:R-:W-:Y:S01]  /*8390*/  FMUL R10, R45, R10 ;  /* 0x0000000a2d0a7220 */ /* 0x000fe20000400000 */
[----:B------:R-:W-:Y:S01]  /*83a0*/  F2FP.F16.F32.PACK_AB R21, R62, R123 ;  /* 0x0000007b3e15723e */ /* 0x000fe200000000ff */
[----:B------:R-:W-:Y:S01]  /*83b0*/  FFMA.FTZ R12, R47, R12, -0.72134751081466674805 ;  /* 0xbf38aa3b2f0c7423 */ /* 0x000fe2000001000c */
[----:B------:R-:W-:Y:S01]  /*83c0*/  F2FP.F16.F32.PACK_AB R22, R54, R119 ;  /* 0x000000773616723e */ /* 0x000fe200000000ff */
[----:B------:R-:W-:Y:S01]  /*83d0*/  FMUL R8, R49, R8 ;  /* 0x0000000831087220 */ /* 0x000fe20000400000 */
[----:B------:R-:W-:Y:S01]  /*83e0*/  F2FP.F16.F32.PACK_AB R23, R46, R51 ;  /* 0x000000332e17723e */ /* 0x000fe200000000ff */
[----:B------:R-:W-:Y:S01]  /*83f0*/  FMUL R12, R47, R12 ;  /* 0x0000000c2f0c7220 */ /* 0x000fe20000400000 */
[----:B------:R-:W-:Y:S01]  /*8400*/  FADD R114, R36, R9 ;  /* 0x0000000924727221 */ /* 0x000fe20000000000 */
[----:B------:R-:W-:-:S02]  /*8410*/  @P1 IMAD.MOV.U32 R9, RZ, RZ, 0x7f800000 ;  /* 0x7f800000ff091424 */ /* 0x000fc400078e00ff */
[----:B------:R-:W-:Y:S01]  /*8420*/  FMUL R10, R45, R10 ;  /* 0x0000000a2d0a7220 */ /* 0x000fe20000400000 */
[----:B0-----:R-:W-:Y:S01]  /*8430*/  IMAD R17, R28, 0x4, R15 ;  /* 0x000000041c117824 */ /* 0x001fe200078e020f */
[----:B------:R0:W-:Y:S01]  /*8440*/  STS.128 [R135+UR6+0x180], R20 ;  /* 0x0001801487007988 */ /* 0x0001e20008000c06 */
[----:B------:R-:W-:Y:S01]  /*8450*/  FMUL R8, R49, R8 ;  /* 0x0000000831087220 */ /* 0x000fe20000400000 */
[----:B------:R-:W-:Y:S01]  /*8460*/  FMUL R12, R47, R12 ;  /* 0x0000000c2f0c7220 */ /* 0x000fe20000400000 */
[----:B------:R-:W-:Y:S01]  /*8470*/  @P1 FFMA.FTZ R114, R30, R9, +INF ;  /* 0x7f8000001e721423 */ /* 0x000fe20000010009 */
[----:B------:R-:W-:Y:S01]  /*8480*/  LEA R19, R28, R17, 0x2 ;  /* 0x000000111c137211 */ /* 0x000fe200078e10ff */
[----:B------:R-:W-:Y:S01]  /*8490*/  FFMA.FTZ R45, R45, 1.4426950216293334961, R10 ;  /* 0x3fb8aa3b2d2d7823 */ /* 0x000fe2000001000a */
[----:B------:R-:W-:Y:S01]  /*84a0*/  @P4 MOV R9, 0x7f800000 ;  /* 0x7f80000000094802 */ /* 0x000fe20000000f00 */
[----:B------:R-:W-:Y:S01]  /*84b0*/  FFMA.FTZ R49, R49, 1.4426950216293334961, R8 ;  /* 0x3fb8aa3b31317823 */ /* 0x000fe20000010008 */
[----:B------:R-:W-:Y:S01]  /*84c0*/  FFMA.FTZ R12, R47, 1.4426950216293334961, R12 ;  /* 0x3fb8aa3b2f0c7823 */ /* 0x000fe2000001000c */
[----:B------:R-:W-:Y:S01]  /*84d0*/  F2FP.F16.F32.PACK_AB R24, R68, R127 ;  /* 0x0000007f4418723e */ /* 0x000fe200000000ff */
[----:B------:R-:W-:Y:S01]  /*84e0*/  IMAD R8, R179, UR5, RZ ;  /* 0x00000005b3087c24 */ /* 0x000fe2000f8e02ff */
[----:B------:R-:W-:Y:S01]  /*84f0*/  F2FP.F16.F32.PACK_AB R25, R60, R121 ;  /* 0x000000793c19723e */ /* 0x000fe200000000ff */
[----:B------:R-:W-:Y:S01]  /*8500*/  FADD R118, R42, R45 ;  /* 0x0000002d2a767221 */ /* 0x000fe20000000000 */
[----:B------:R-:W-:Y:S01]  /*8510*/  F2FP.F16.F32.PACK_AB R26, R52, R115 ;  /* 0x00000073341a723e */ /* 0x000fe200000000ff */
[----:B------:R-:W-:Y:S01]  /*8520*/  FADD R119, R43, R12 ;  /* 0x0000000c2b777221 */ /* 0x000fe20000000000 */
[----:B------:R-:W-:Y:S01]  /*8530*/  @P4 FFMA.FTZ R118, R34, R9, +INF ;  /* 0x7f80000022764423 */ /* 0x000fe20000010009 */
[----:B0-----:R-:W-:-:S02]  /*8540*/  IMAD R21, R28, 0x4, R19 ;  /* 0x000000041c157824 */ /* 0x001fc400078e0213 */
[----:B------:R-:W-:Y:S01]  /*8550*/  FADD R115, R38, R49 ;  /* 0x0000003126737221 */ /* 0x000fe20000000000 */
[----:B------:R-:W-:Y:S01]  /*8560*/  @P6 IMAD.MOV.U32 R43, RZ, RZ, 0x7f800000 ;  /* 0x7f800000ff2b6424 */ /* 0x000fe200078e00ff */
[----:B------:R0:W-:Y:S01]  /*8570*/  STS.128 [R135+UR6+0x380], R24 ;  /* 0x0003801887007988 */ /* 0x0001e20008000c06 */
[----:B------:R-:W-:Y:S01]  /*8580*/  IMAD.SHL.U32 R9, R8, 0x2, RZ ;  /* 0x0000000208097824 */ /* 0x000fe200078e00ff */
[----:B------:R-:W-:Y:S01]  /*8590*/  LEA R23, R28, R21, 0x2 ;  /* 0x000000151c177211 */ /* 0x000fe200078e10ff */
[----:B------:R-:W-:Y:S01]  /*85a0*/  UIMAD.WIDE UR4, UR4, 0x2, URZ ;  /* 0x00000002040478a5 */ /* 0x000fe2000f8e023f */
[----:B------:R-:W-:Y:S01]  /*85b0*/  @P6 FFMA.FTZ R115, R32, R43, +INF ;  /* 0x7f80000020736423 */ /* 0x000fe2000001002b */
[----:B------:R-:W-:Y:S01]  /*85c0*/  IMAD.HI R8, R8, 0x2, RZ ;  /* 0x0000000208087827 */ /* 0x000fe200078e02ff */
[----:B------:R-:W-:Y:S01]  /*85d0*/  BAR.SYNC.DEFER_BLOCKING 0x0 ;  /* 0x0000000000007b1d */ /* 0x000fe20000010000 */
[----:B--2---:R-:W-:Y:S02]  /*85e0*/  IADD3 R176, P4, P6, R9, UR8, R176 ;  /* 0x0000000809b07c10 */ /* 0x004fe4000fe9e0b0 */
[----:B------:R-:W-:-:S02]  /*85f0*/  @P5 MOV R43, 0x7f800000 ;  /* 0x7f800000002b5802 */ /* 0x000fc40000000f00 */
[----:B------:R-:W-:Y:S01]  /*8600*/  IADD3.X R178, R8, UR5, R177, P4, P6 ;  /* 0x0000000508b27c10 */ /* 0x000fe2000a7ec4b1 */
[----:B------:R-:W-:Y:S01]  /*8610*/  ULDC UR4, c[0x0][0x27c] ;  /* 0x00009f0000047ab9 */ /* 0x000fe20000000800 */
[-C--:B------:R-:W-:Y:S01]  /*8620*/  LEA R42, P4, R29, R176.reuse, 0x1 ;  /* 0x000000b01d2a7211 */ /* 0x080fe200078808ff */
[----:B------:R-:W-:Y:S01]  /*8630*/  @P5 FFMA.FTZ R119, R0, R43, +INF ;  /* 0x7f80000000775423 */ /* 0x000fe2000001002b */
[-C--:B------:R-:W-:Y:S01]  /*8640*/  LEA R46, P6, R31, R176.reuse, 0x1 ;  /* 0x000000b01f2e7211 */ /* 0x080fe200078c08ff */
[C---:B0-----:R-:W-:Y:S01]  /*8650*/  IMAD R25, R28.reuse, 0x4, R23 ;  /* 0x000000041c197824 */ /* 0x041fe200078e0217 */
[----:B------:R-:W-:Y:S01]  /*8660*/  LEA R44, P5, R33, R176, 0x1 ;  /* 0x000000b0212c7211 */ /* 0x000fe200078a08ff */
[----:B------:R-:W-:Y:S01]  /*8670*/  UIMAD UR4, UR7, UR4, URZ ;  /* 0x00000004070472a4 */ /* 0x000fe2000f8e023f */
[-C--:B------:R-:W-:Y:S02]  /*8680*/  LEA.HI.X.SX32 R43, R29, R178.reuse, 0x1, P4 ;  /* 0x000000b21d2b7211 */ /* 0x080fe400020f0eff */
[C---:B------:R-:W-:Y:S01]  /*8690*/  LEA R27, R28.reuse, R25, 0x2 ;  /* 0x000000191c1b7211 */ /* 0x040fe200078e10ff */
[----:B------:R-:W-:Y:S01]  /*86a0*/  USHF.L.U32 UR7, UR4, 0x2, URZ ;  /* 0x0000000204077899 */ /* 0x000fe2000800063f */
[----:B------:R-:W-:Y:S01]  /*86b0*/  LEA.HI.X.SX32 R47, R31, R178, 0x1, P6 ;  /* 0x000000b21f2f7211 */ /* 0x000fe200030f0eff */
[----:B------:R-:W-:Y:S01]  /*86c0*/  UIMAD.WIDE UR4, UR4, 0x4, URZ ;  /* 0x00000004040478a5 */ /* 0x000fe2000f8e023f */
[-C--:B------:R-:W-:Y:S01]  /*86d0*/  LEA R48, P4, R35, R176.reuse, 0x1 ;  /* 0x000000b023307211 */ /* 0x080fe200078808ff */
[----:B------:R-:W-:Y:S01]  /*86e0*/  IMAD R143, R28, 0x4, R27 ;  /* 0x000000041c8f7824 */ /* 0x000fe200078e021b */
[----:B------:R-:W-:-:S02]  /*86f0*/  LEA R50, P6, R37, R176, 0x1 ;  /* 0x000000b025327211 */ /* 0x000fc400078c08ff */
[----:B------:R-:W-:Y:S02]  /*8700*/  LEA.HI.X.SX32 R45, R33, R178, 0x1, P5 ;  /* 0x000000b2212d7211 */ /* 0x000fe400028f0eff */
[C---:B------:R-:W-:Y:S02]  /*8710*/  LEA R145, R28.reuse, R143, 0x2 ;  /* 0x0000008f1c917211 */ /* 0x040fe400078e10ff */
[----:B------:R-:W-:Y:S02]  /*8720*/  LEA R52, P5, R39, R176, 0x1 ;  /* 0x000000b027347211 */ /* 0x000fe400078a08ff */
[-C--:B------:R-:W-:Y:S01]  /*8730*/  LEA.HI.X.SX32 R49, R35, R178.reuse, 0x1, P4 ;  /* 0x000000b223317211 */ /* 0x080fe200020f0eff */
[----:B------:R-:W-:Y:S01]  /*8740*/  IMAD R147, R28, 0x4, R145 ;  /* 0x000000041c937824 */ /* 0x000fe200078e0291 */
[----:B------:R-:W-:Y:S02]  /*8750*/  LEA.HI.X.SX32 R51, R37, R178, 0x1, P6 ;  /* 0x000000b225337211 */ /* 0x000fe400030f0eff */
[----:B------:R-:W-:-:S02]  /*8760*/  LEA R54, P4, R41, R176, 0x1 ;  /* 0x000000b029367211 */ /* 0x000fc400078808ff */
[----:B------:R-:W-:Y:S02]  /*8770*/  LEA R56, P6, R57, R176, 0x1 ;  /* 0x000000b039387211 */ /* 0x000fe400078c08ff */
[----:B------:R-:W-:Y:S02]  /*8780*/  LEA.HI.X.SX32 R53, R39, R178, 0x1, P5 ;  /* 0x000000b227357211 */ /* 0x000fe400028f0eff */
[----:B------:R-:W-:Y:S01]  /*8790*/  LEA R58, P5, R59, R176, 0x1 ;  /* 0x000000b03b3a7211 */ /* 0x000fe200078a08ff */
[----:B------:R-:W-:Y:S01]  /*87a0*/  LDS.128 R36, [R158+UR6+0xc00] ;  /* 0x000c00069e247984 */ /* 0x000fe20008000c00 */
[-C--:B------:R-:W-:Y:S02]  /*87b0*/  LEA.HI.X.SX32 R55, R41, R178.reuse, 0x1, P4 ;  /* 0x000000b229377211 */ /* 0x080fe400020f0eff */
[----:B------:R-:W-:Y:S02]  /*87c0*/  LEA.HI.X.SX32 R57, R57, R178, 0x1, P6 ;  /* 0x000000b239397211 */ /* 0x000fe400030f0eff */
[----:B------:R-:W-:-:S02]  /*87d0*/  LEA R60, P4, R61, R176, 0x1 ;  /* 0x000000b03d3c7211 */ /* 0x000fc400078808ff */
[----:B------:R-:W-:Y:S02]  /*87e0*/  LEA R62, P6, R63, R176, 0x1 ;  /* 0x000000b03f3e7211 */ /* 0x000fe400078c08ff */
[C---:B------:R-:W-:Y:S02]  /*87f0*/  LEA R149, R28.reuse, R147, 0x2 ;  /* 0x000000931c957211 */ /* 0x040fe400078e10ff */
[----:B------:R-:W-:Y:S02]  /*8800*/  LEA.HI.X.SX32 R59, R59, R178, 0x1, P5 ;  /* 0x000000b23b3b7211 */ /* 0x000fe400028f0eff */
[----:B------:R-:W-:Y:S01]  /*8810*/  LEA R64, P5, R65, R176, 0x1 ;  /* 0x000000b041407211 */ /* 0x000fe200078a08ff */
[----:B------:R-:W-:Y:S01]  /*8820*/  IMAD R151, R28, 0x4, R149 ;  /* 0x000000041c977824 */ /* 0x000fe200078e0295 */
[-C--:B------:R-:W-:Y:S02]  /*8830*/  LEA.HI.X.SX32 R61, R61, R178.reuse, 0x1, P4 ;  /* 0x000000b23d3d7211 */ /* 0x080fe400020f0eff */
[----:B------:R-:W-:-:S02]  /*8840*/  LEA.HI.X.SX32 R63, R63, R178, 0x1, P6 ;  /* 0x000000b23f3f7211 */ /* 0x000fc400030f0eff */
[-C--:B------:R-:W-:Y:S02]  /*8850*/  LEA R66, P4, R67, R176.reuse, 0x1 ;  /* 0x000000b043427211 */ /* 0x080fe400078808ff */
[----:B------:R-:W-:Y:S02]  /*8860*/  LEA R70, P6, R71, R176, 0x1 ;  /* 0x000000b047467211 */ /* 0x000fe400078c08ff */
[----:B------:R-:W-:Y:S02]  /*8870*/  LEA.HI.X.SX32 R65, R65, R178, 0x1, P5 ;  /* 0x000000b241417211 */ /* 0x000fe400028f0eff */
[----:B------:R-:W-:Y:S02]  /*8880*/  LEA R74, P5, R75, R176, 0x1 ;  /* 0x000000b04b4a7211 */ /* 0x000fe400078a08ff */
[-C--:B------:R-:W-:Y:S02]  /*8890*/  LEA.HI.X.SX32 R67, R67, R178.reuse, 0x1, P4 ;  /* 0x000000b243437211 */ /* 0x080fe400020f0eff */
[----:B------:R-:W-:-:S02]  /*88a0*/  LEA.HI.X.SX32 R71, R71, R178, 0x1, P6 ;  /* 0x000000b247477211 */ /* 0x000fc400030f0eff */
[-C--:B------:R-:W-:Y:S02]  /*88b0*/  LEA R68, P4, R69, R176.reuse, 0x1 ;  /* 0x000000b045447211 */ /* 0x080fe400078808ff */
[----:B------:R-:W-:Y:S02]  /*88c0*/  LEA R72, P6, R73, R176, 0x1 ;  /* 0x000000b049487211 */ /* 0x000fe400078c08ff */
[C---:B------:R-:W-:Y:S02]  /*88d0*/  LEA R121, R28.reuse, R151, 0x2 ;  /* 0x000000971c797211 */ /* 0x040fe400078e10ff */
[----:B------:R-:W-:Y:S02]  /*88e0*/  LEA.HI.X.SX32 R75, R75, R178, 0x1, P5 ;  /* 0x000000b24b4b7211 */ /* 0x000fe400028f0eff */
[----:B------:R-:W-:Y:S01]  /*88f0*/  LEA R76, P5, R77, R176, 0x1 ;  /* 0x000000b04d4c7211 */ /* 0x000fe200078a08ff */
[----:B------:R-:W-:Y:S01]  /*8900*/  IMAD R153, R28, 0x4, R121 ;  /* 0x000000041c997824 */ /* 0x000fe200078e0279 */
[----:B------:R-:W-:-:S02]  /*8910*/  LEA.HI.X.SX32 R69, R69, R178, 0x1, P4 ;  /* 0x000000b245457211 */ /* 0x000fc400020f0eff */
[----:B------:R-:W-:Y:S02]  /*8920*/  LEA.HI.X.SX32 R73, R73, R178, 0x1, P6 ;  /* 0x000000b249497211 */ /* 0x000fe400030f0eff */
[-C--:B------:R-:W-:Y:S02]  /*8930*/  LEA R86, P4, R87, R176.reuse, 0x1 ;  /* 0x000000b057567211 */ /* 0x080fe400078808ff */
[----:B------:R-:W-:Y:S02]  /*8940*/  LEA R84, P6, R85, R176, 0x1 ;  /* 0x000000b055547211 */ /* 0x000fe400078c08ff */
[----:B------:R-:W-:Y:S02]  /*8950*/  LEA.HI.X.SX32 R77, R77, R178, 0x1, P5 ;  /* 0x000000b24d4d7211 */ /* 0x000fe400028f0eff */
[----:B------:R-:W-:Y:S02]  /*8960*/  LEA R80, P5, R81, R176, 0x1 ;  /* 0x000000b051507211 */ /* 0x000fe400078a08ff */
[----:B------:R-:W-:-:S02]  /*8970*/  LEA.HI.X.SX32 R87, R87, R178, 0x1, P4 ;  /* 0x000000b257577211 */ /* 0x000fc400020f0eff */
[----:B------:R-:W-:Y:S02]  /*8980*/  LEA.HI.X.SX32 R85, R85, R178, 0x1, P6 ;  /* 0x000000b255557211 */ /* 0x000fe400030f0eff */
        /* <DEDUP_REMOVED lines=16> */
[----:B------:R-:W-:Y:S02]  /*8a90*/  LEA R159, R28, R157, 0x2 ;  /* 0x0000009d1c9f7211 */ /* 0x000fe400078e10ff */
[----:B------:R-:W-:Y:S02]  /*8aa0*/  LEA.HI.X.SX32 R95, R95, R178, 0x1, P5 ;  /* 0x000000b25f5f7211 */ /* 0x000fe400028f0eff */
[----:B------:R-:W-:-:S02]  /*8ab0*/  LEA R100, P5, R101, R176, 0x1 ;  /* 0x000000b065647211 */ /* 0x000fc400078a08ff */
[-C--:B------:R-:W-:Y:S02]  /*8ac0*/  LEA.HI.X.SX32 R97, R97, R178.reuse, 0x1, P4 ;  /* 0x000000b261617211 */ /* 0x080fe400020f0eff */
[----:B------:R-:W-:Y:S02]  /*8ad0*/  LEA.HI.X.SX32 R99, R99, R178, 0x1, P6 ;  /* 0x000000b263637211 */ /* 0x000fe400030f0eff */
[-C--:B------:R-:W-:Y:S02]  /*8ae0*/  LEA R102, P4, R103, R176.reuse, 0x1 ;  /* 0x000000b067667211 */ /* 0x080fe400078808ff */
[----:B------:R-:W-:Y:S02]  /*8af0*/  LEA R104, P6, R105, R176, 0x1 ;  /* 0x000000b069687211 */ /* 0x000fe400078c08ff */
[----:B------:R-:W-:Y:S02]  /*8b00*/  LEA R163, R28, R159, 0x2 ;  /* 0x0000009f1ca37211 */ /* 0x000fe400078e10ff */
[----:B------:R-:W-:-:S02]  /*8b10*/  LEA.HI.X.SX32 R101, R101, R178, 0x1, P5 ;  /* 0x000000b265657211 */ /* 0x000fc400028f0eff */
[----:B------:R-:W-:Y:S02]  /*8b20*/  LEA R106, P5, R107, R176, 0x1 ;  /* 0x000000b06b6a7211 */ /* 0x000fe400078a08ff */
[-C--:B------:R-:W-:Y:S02]  /*8b30*/  LEA.HI.X.SX32 R103, R103, R178.reuse, 0x1, P4 ;  /* 0x000000b267677211 */ /* 0x080fe400020f0eff */
[----:B------:R-:W-:Y:S02]  /*8b40*/  LEA.HI.X.SX32 R105, R105, R178, 0x1, P6 ;  /* 0x000000b269697211 */ /* 0x000fe400030f0eff */
[C---:B------:R-:W-:Y:S02]  /*8b50*/  LEA R165, R28.reuse, R163, 0x2 ;  /* 0x000000a31ca57211 */ /* 0x040fe400078e10ff */
[-C--:B------:R-:W-:Y:S02]  /*8b60*/  LEA R108, P4, R109, R176.reuse, 0x1 ;  /* 0x000000b06d6c7211 */ /* 0x080fe400078808ff */
[----:B------:R-:W-:Y:S01]  /*8b70*/  LEA R110, P6, R111, R176, 0x1 ;  /* 0x000000b06f6e7211 */ /* 0x000fe200078c08ff */
[----:B------:R-:W-:Y:S01]  /*8b80*/  IMAD R169, R28, 0x4, R165 ;  /* 0x000000041ca97824 */ /* 0x000fe200078e02a5 */
[----:B------:R-:W-:-:S02]  /*8b90*/  LEA.HI.X.SX32 R107, R107, R178, 0x1, P5 ;  /* 0x000000b26b6b7211 */ /* 0x000fc400028f0eff */
[----:B------:R-:W-:Y:S02]  /*8ba0*/  LEA R112, P5, R113, R176, 0x1 ;  /* 0x000000b071707211 */ /* 0x000fe400078a08ff */
[-C--:B------:R-:W-:Y:S02]  /*8bb0*/  LEA.HI.X.SX32 R109, R109, R178.reuse, 0x1, P4 ;  /* 0x000000b26d6d7211 */ /* 0x080fe400020f0eff */
[----:B------:R-:W-:Y:S02]  /*8bc0*/  LEA.HI.X.SX32 R111, R111, R178, 0x1, P6 ;  /* 0x000000b26f6f7211 */ /* 0x000fe400030f0eff */
[-C--:B------:R-:W-:Y:S02]  /*8bd0*/  LEA R116, P4, R117, R176.reuse, 0x1 ;  /* 0x000000b075747211 */ /* 0x080fe400078808ff */
[----:B------:R-:W-:Y:S02]  /*8be0*/  LEA R122, P6, R125, R176, 0x1 ;  /* 0x000000b07d7a7211 */ /* 0x000fe400078c08ff */
        /* <DEDUP_REMOVED lines=9> */
[----:B------:R-:W-:Y:S01]  /*8c80*/  LEA R130, P5, R17, R176, 0x1 ;  /* 0x000000b011827211 */ /* 0x000fe200078a08ff */
[----:B------:R-:W0:Y:S01]  /*8c90*/  LDS.128 R8, [R7+UR6] ;  /* 0x0000000607087984 */ /* 0x000e220008000c00 */
[-C--:B------:R-:W-:Y:S02]  /*8ca0*/  LEA.HI.X.SX32 R127, R13, R178.reuse, 0x1, P4 ;  /* 0x000000b20d7f7211 */ /* 0x080fe400020f0eff */
[----:B------:R-:W-:Y:S02]  /*8cb0*/  LEA.HI.X.SX32 R129, R15, R178, 0x1, P6 ;  /* 0x000000b20f817211 */ /* 0x000fe400030f0eff */
[-C--:B------:R-:W-:Y:S01]  /*8cc0*/  LEA R132, P4, R19, R176.reuse, 0x1 ;  /* 0x000000b013847211 */ /* 0x080fe200078808ff */
[----:B------:R-:W1:Y:S01]  /*8cd0*/  LDS.128 R12, [R158+UR6] ;  /* 0x000000069e0c7984 */ /* 0x000e620008000c00 */
[----:B------:R-:W-:Y:S02]  /*8ce0*/  LEA R134, P6, R21, R176, 0x1 ;  /* 0x000000b015867211 */ /* 0x000fe400078c08ff */
[----:B------:R-:W-:-:S02]  /*8cf0*/  LEA.HI.X.SX32 R131, R17, R178, 0x1, P5 ;  /* 0x000000b211837211 */ /* 0x000fc400028f0eff */
[----:B------:R-:W-:Y:S02]  /*8d00*/  LEA R136, P5, R23, R176, 0x1 ;  /* 0x000000b017887211 */ /* 0x000fe400078a08ff */
[-C--:B------:R-:W-:Y:S02]  /*8d10*/  LEA.HI.X.SX32 R133, R19, R178.reuse, 0x1, P4 ;  /* 0x000000b213857211 */ /* 0x080fe400020f0eff */
[----:B------:R-:W-:Y:S01]  /*8d20*/  LEA.HI.X.SX32 R135, R21, R178, 0x1, P6 ;  /* 0x000000b215877211 */ /* 0x000fe200030f0eff */
[----:B------:R-:W2:Y:S01]  /*8d30*/  LDS.128 R16, [R7+UR6+0x400] ;  /* 0x0004000607107984 */ /* 0x000ea20008000c00 */
[C---:B------:R-:W-:Y:S02]  /*8d40*/  LEA R175, R28.reuse, R173, 0x2 ;  /* 0x000000ad1caf7211 */ /* 0x040fe400078e10ff */
[-C--:B------:R-:W-:Y:S02]  /*8d50*/  LEA R138, P4, R25, R176.reuse, 0x1 ;  /* 0x000000b0198a7211 */ /* 0x080fe400078808ff */
[----:B------:R-:W-:Y:S01]  /*8d60*/  LEA R140, P6, R27, R176, 0x1 ;  /* 0x000000b01b8c7211 */ /* 0x000fe200078c08ff */
[----:B------:R-:W-:Y:S01]  /*8d70*/  IMAD R174, R28, 0x4, R175 ;  /* 0x000000041cae7824 */ /* 0x000fe200078e02af */
[-C--:B------:R-:W-:Y:S01]  /*8d80*/  LEA.HI.X.SX32 R137, R23, R178.reuse, 0x1, P5 ;  /* 0x000000b217897211 */ /* 0x080fe200028f0eff */
[----:B------:R-:W-:Y:S01]  /*8d90*/  LDS.128 R28, [R158+UR6+0x800] ;  /* 0x000800069e1c7984 */ /* 0x000fe20008000c00 */
[----:B------:R-:W-:-:S02]  /*8da0*/  LEA.HI.X.SX32 R139, R25, R178, 0x1, P4 ;  /* 0x000000b2198b7211 */ /* 0x000fc400020f0eff */
[----:B------:R-:W-:Y:S01]  /*8db0*/  LEA.HI.X.SX32 R141, R27, R178, 0x1, P6 ;  /* 0x000000b21b8d7211 */ /* 0x000fe200030f0eff */
[----:B------:R-:W3:Y:S01]  /*8dc0*/  LDS.128 R20, [R158+UR6+0x400] ;  /* 0x000400069e147984 */ /* 0x000ee20008000c00 */
[----:B------:R-:W-:Y:S02]  /*8dd0*/  FSETP.NEU.AND P1, PT, R34, RZ, PT ;  /* 0x000000ff2200720b */ /* 0x000fe40003f2d000 */
[-C--:B------:R-:W-:Y:S01]  /*8de0*/  LEA R142, P5, R143, R176.reuse, 0x1 ;  /* 0x000000b08f8e7211 */ /* 0x080fe200078a08ff */
[----:B------:R-:W4:Y:S01]  /*8df0*/  LDS.128 R24, [R7+UR6+0x800] ;  /* 0x0008000607187984 */ /* 0x000f220008000c00 */
[-C--:B------:R-:W-:Y:S02]  /*8e00*/  LEA R144, P4, R145, R176.reuse, 0x1 ;  /* 0x000000b091907211 */ /* 0x080fe400078808ff */
[----:B------:R-:W-:Y:S01]  /*8e10*/  LEA R146, P6, R147, R176, 0x1 ;  /* 0x000000b093927211 */ /* 0x000fe200078c08ff */
[----:B------:R-:W5:Y:S01]  /*8e20*/  LDS.128 R32, [R7+UR6+0xc00] ;  /* 0x000c000607207984 */ /* 0x000f620008000c00 */
[----:B------:R-:W-:-:S02]  /*8e30*/  LEA.HI.X.SX32 R143, R143, R178, 0x1, P5 ;  /* 0x000000b28f8f7211 */ /* 0x000fc400028f0eff */
[----:B------:R-:W-:Y:S01]  /*8e40*/  LEA R148, P5, R149, R176, 0x1 ;  /* 0x000000b095947211 */ /* 0x000fe200078a08ff */
[----:B0-----:R0:W-:Y:S01]  /*8e50*/  STG.E.U16 desc[UR10][R42.64], R8 ;  /* 0x000000082a007986 */ /* 0x0011e2000c10150a */
[----:B------:R-:W-:Y:S02]  /*8e60*/  LEA.HI.X.SX32 R145, R145, R178, 0x1, P4 ;  /* 0x000000b291917211 */ /* 0x000fe400020f0eff */
[----:B------:R-:W-:Y:S02]  /*8e70*/  LEA R150, P4, R151, R176, 0x1 ;  /* 0x000000b097967211 */ /* 0x000fe400078808ff */
[----:B------:R-:W-:Y:S01]  /*8e80*/  LEA.HI.X.SX32 R147, R147, R178, 0x1, P6 ;  /* 0x000000b293937211 */ /* 0x000fe200030f0eff */
[----:B-1----:R1:W-:Y:S01]  /*8e90*/  STG.E.U16 desc[UR10][R46.64], R12 ;  /* 0x0000000c2e007986 */ /* 0x0023e2000c10150a */
[----:B------:R-:W-:Y:S02]  /*8ea0*/  LEA R120, P6, R121, R176, 0x1 ;  /* 0x000000b079787211 */ /* 0x000fe400078c08ff */
[----:B------:R-:W-:-:S02]  /*8eb0*/  LEA.HI.X.SX32 R149, R149, R178, 0x1, P5 ;  /* 0x000000b295957211 */ /* 0x000fc400028f0eff */
[----:B------:R-:W-:Y:S02]  /*8ec0*/  LEA R152, P5, R153, R176, 0x1 ;  /* 0x000000b099987211 */ /* 0x000fe400078a08ff */
[----:B------:R-:W-:Y:S02]  /*8ed0*/  LEA.HI.X.SX32 R151, R151, R178, 0x1, P4 ;  /* 0x000000b297977211 */ /* 0x000fe400020f0eff */
[----:B------:R-:W-:Y:S01]  /*8ee0*/  LEA R154, P4, R155, R176, 0x1 ;  /* 0x000000b09b9a7211 */ /* 0x000fe200078808ff */
[----:B--2---:R-:W-:Y:S01]  /*8ef0*/  STG.E.U16 desc[UR10][R44.64], R16 ;  /* 0x000000102c007986 */ /* 0x004fe2000c10150a */
[----:B------:R-:W-:Y:S02]  /*8f00*/  LEA.HI.X.SX32 R121, R121, R178, 0x1, P6 ;  /* 0x000000b279797211 */ /* 0x000fe400030f0eff */
[----:B------:R-:W-:Y:S02]  /*8f10*/  LEA R156, P6, R157, R176, 0x1 ;  /* 0x000000b09d9c7211 */ /* 0x000fe400078c08ff */
[----:B------:R-:W-:-:S02]  /*8f20*/  LEA.HI.X.SX32 R153, R153, R178, 0x1, P5 ;  /* 0x000000b299997211 */ /* 0x000fc400028f0eff */
[----:B------:R-:W-:Y:S02]  /*8f30*/  LEA R160, P5, R159, R176, 0x1 ;  /* 0x000000b09fa07211 */ /* 0x000fe400078a08ff */
[----:B------:R-:W-:Y:S02]  /*8f40*/  LEA.HI.X.SX32 R155, R155, R178, 0x1, P4 ;  /* 0x000000b29b9b7211 */ /* 0x000fe400020f0eff */
[----:B------:R-:W-:Y:S01]  /*8f50*/  LEA R162, P4, R163, R176, 0x1 ;  /* 0x000000b0a3a27211 */ /* 0x000fe200078808ff */
[----:B---3--:R-:W-:Y:S01]  /*8f60*/  STG.E.U16 desc[UR10][R48.64], R20 ;  /* 0x0000001430007986 */ /* 0x008fe2000c10150a */
[----:B------:R-:W-:Y:S02]  /*8f70*/  LEA.HI.X.SX32 R157, R157, R178, 0x1, P6 ;  /* 0x000000b29d9d7211 */ /* 0x000fe400030f0eff */
[----:B------:R-:W-:Y:S01]  /*8f80*/  LEA R166, P6, R165, R176, 0x1 ;  /* 0x000000b0a5a67211 */ /* 0x000fe200078c08ff */
[----:B----4-:R2:W-:Y:S01]  /*8f90*/  STG.E.U16 desc[UR10][R50.64], R24 ;  /* 0x0000001832007986 */ /* 0x0105e2000c10150a */
[----:B------:R-:W-:-:S02]  /*8fa0*/  LEA.HI.X.SX32 R161, R159, R178, 0x1, P5 ;  /* 0x000000b29fa17211 */ /* 0x000fc400028f0eff */
[----:B------:R-:W-:Y:S01]  /*8fb0*/  LEA R164, P5, R169, R176, 0x1 ;  /* 0x000000b0a9a47211 */ /* 0x000fe200078a08ff */
[----:B------:R3:W-:Y:S01]  /*8fc0*/  STG.E.U16 desc[UR10][R52.64], R28 ;  /* 0x0000001c34007986 */ /* 0x0007e2000c10150a */
[----:B------:R-:W-:Y:S02]  /*8fd0*/  LEA.HI.X.SX32 R163, R163, R178, 0x1, P4 ;  /* 0x000000b2a3a37211 */ /* 0x000fe400020f0eff */
[----:B------:R-:W-:Y:S01]  /*8fe0*/  LEA R168, P4, R171, R176, 0x1 ;  /* 0x000000b0aba87211 */ /* 0x000fe200078808ff */
[----:B-----5:R4:W-:Y:S01]  /*8ff0*/  STG.E.U16 desc[UR10][R54.64], R32 ;  /* 0x0000002036007986 */ /* 0x0209e2000c10150a */
[----:B------:R-:W-:Y:S02]  /*9000*/  LEA.HI.X.SX32 R167, R165, R178, 0x1, P6 ;  /* 0x000000b2a5a77211 */ /* 0x000fe400030f0eff */
[----:B------:R-:W-:Y:S01]  /*9010*/  LEA R170, P6, R173, R176, 0x1 ;  /* 0x000000b0adaa7211 */ /* 0x000fe200078c08ff */
[----:B------:R5:W-:Y:S01]  /*9020*/  STG.E.U16 desc[UR10][R56.64], R36 ;  /* 0x0000002438007986 */ /* 0x000be2000c10150a */
[----:B------:R-:W-:-:S02]  /*9030*/  LEA.HI.X.SX32 R165, R169, R178, 0x1, P5 ;  /* 0x000000b2a9a57211 */ /* 0x000fc400028f0eff */
[-C--:B------:R-:W-:Y:S02]  /*9040*/  LEA.HI.X.SX32 R169, R171, R178.reuse, 0x1, P4 ;  /* 0x000000b2aba97211 */ /* 0x080fe400020f0eff */
[----:B------:R-:W-:Y:S02]  /*9050*/  LEA.HI.X.SX32 R171, R173, R178, 0x1, P6 ;  /* 0x000000b2adab7211 */ /* 0x000fe400030f0eff */
[----:B------:R-:W-:Y:S02]  /*9060*/  FSETP.NEU.AND P6, PT, R0, RZ, PT ;  /* 0x000000ff0000720b */ /* 0x000fe40003fcd000 */
[----:B------:R-:W-:Y:S02]  /*9070*/  PRMT R0, R8, 0x7632, R0 ;  /* 0x0000763208007816 */ /* 0x000fe40000000000 */
[----:B------:R-:W-:Y:S02]  /*9080*/  PRMT R7, R12, 0x7632, R7 ;  /* 0x000076320c077816 */ /* 0x000fe40000000007 */
[----:B0-----:R-:W-:Y:S01]  /*9090*/  PRMT R8, R16, 0x7632, R8 ;  /* 0x0000763210087816 */ /* 0x001fe20000000008 */
[----:B------:R-:W-:Y:S01]  /*90a0*/  STG.E.U16 desc[UR10][R58.64], R0 ;  /* 0x000000003a007986 */ /* 0x000fe2000c10150a */
[----:B-1----:R-:W-:-:S02]  /*90b0*/  PRMT R12, R20, 0x7632, R12 ;  /* 0x00007632140c7816 */ /* 0x002fc4000000000c */
[----:B--2---:R-:W-:Y:S01]  /*90c0*/  PRMT R24, R24, 0x7632, R24 ;  /* 0x0000763218187816 */ /* 0x004fe20000000018 */
[----:B------:R-:W-:Y:S01]  /*90d0*/  STG.E.U16 desc[UR10][R60.64], R7 ;  /* 0x000000073c007986 */ /* 0x000fe2000c10150a */
[----:B---3--:R-:W-:Y:S02]  /*90e0*/  PRMT R28, R28, 0x7632, R28 ;  /* 0x000076321c1c7816 */ /* 0x008fe4000000001c */
[----:B----4-:R-:W-:Y:S01]  /*90f0*/  PRMT R32, R32, 0x7632, R32 ;  /* 0x0000763220207816 */ /* 0x010fe20000000020 */
[----:B------:R-:W-:Y:S01]  /*9100*/  STG.E.U16 desc[UR10][R62.64], R8 ;  /* 0x000000083e007986 */ /* 0x000fe2000c10150a */
[----:B-----5:R-:W-:Y:S02]  /*9110*/  PRMT R36, R36, 0x7632, R36 ;  /* 0x0000763224247816 */ /* 0x020fe40000000024 */
[----:B------:R-:W-:Y:S01]  /*9120*/  PRMT R41, R9, 0x7632, R41 ;  /* 0x0000763209297816 */ /* 0x000fe20000000029 */
[----:B------:R0:W-:Y:S01]  /*9130*/  STG.E.U16 desc[UR10][R64.64], R12 ;  /* 0x0000000c40007986 */ /* 0x0001e2000c10150a */
[----:B------:R-:W-:-:S02]  /*9140*/  PRMT R46, R13, 0x7632, R46 ;  /* 0x000076320d2e7816 */ /* 0x000fc4000000002e */
[----:B------:R-:W-:Y:S01]  /*9150*/  PRMT R47, R17, 0x7632, R47 ;  /* 0x00007632112f7816 */ /* 0x000fe2000000002f */
[----:B------:R1:W-:Y:S01]  /*9160*/  STG.E.U16 desc[UR10][R66.64], R24 ;  /* 0x0000001842007986 */ /* 0x0003e2000c10150a */
[----:B------:R-:W-:Y:S02]  /*9170*/  PRMT R48, R21, 0x7632, R48 ;  /* 0x0000763215307816 */ /* 0x000fe40000000030 */
[----:B------:R-:W-:Y:S01]  /*9180*/  PRMT R49, R25, 0x7632, R49 ;  /* 0x0000763219317816 */ /* 0x000fe20000000031 */
[----:B------:R2:W-:Y:S01]  /*9190*/  STG.E.U16 desc[UR10][R70.64], R28 ;  /* 0x0000001c46007986 */ /* 0x0005e2000c10150a */
[----:B------:R-:W-:Y:S02]  /*91a0*/  PRMT R50, R29, 0x7632, R50 ;  /* 0x000076321d327816 */ /* 0x000fe40000000032 */
[----:B------:R-:W-:Y:S01]  /*91b0*/  PRMT R51, R33, 0x7632, R51 ;  /* 0x0000763221337816 */ /* 0x000fe20000000033 */
[----:B------:R-:W-:Y:S01]  /*91c0*/  STG.E.U16 desc[UR10][R74.64], R32 ;  /* 0x000000204a007986 */ /* 0x000fe2000c10150a */
[----:B------:R-:W-:-:S02]  /*91d0*/  PRMT R52, R37, 0x7632, R52 ;  /* 0x0000763225347816 */ /* 0x000fc40000000034 */
[----:B0-----:R-:W-:Y:S01]  /*91e0*/  PRMT R64, R10, 0x7632, R64 ;  /* 0x000076320a407816 */ /* 0x001fe20000000040 */
[----:B------:R0:W-:Y:S01]  /*91f0*/  STG.E.U16 desc[UR10][R68.64], R36 ;  /* 0x0000002444007986 */ /* 0x0001e2000c10150a */
[----:B------:R-:W-:Y:S02]  /*9200*/  PRMT R65, R14, 0x7632, R65 ;  /* 0x000076320e417816 */ /* 0x000fe40000000041 */
[----:B-1----:R-:W-:Y:S01]  /*9210*/  PRMT R66, R18, 0x7632, R66 ;  /* 0x0000763212427816 */ /* 0x002fe20000000042 */
[----:B------:R1:W-:Y:S01]  /*9220*/  STG.E.U16 desc[UR10][R72.64], R9 ;  /* 0x0000000948007986 */ /* 0x0003e2000c10150a */
[----:B------:R-:W-:Y:S02]  /*9230*/  PRMT R67, R22, 0x7632, R67 ;  /* 0x0000763216437816 */ /* 0x000fe40000000043 */
[----:B--2---:R-:W-:Y:S01]  /*9240*/  PRMT R70, R34, 0x7632, R70 ;  /* 0x0000763222467816 */ /* 0x004fe20000000046 */
[----:B------:R-:W-:Y:S01]  /*9250*/  STG.E.U16 desc[UR10][R76.64], R13 ;  /* 0x0000000d4c007986 */ /* 0x000fe2000c10150a */
[----:B------:R-:W-:-:S02]  /*9260*/  PRMT R71, R38, 0x7632, R71 ;  /* 0x0000763226477816 */ /* 0x000fc40000000047 */
[CC--:B------:R-:W-:Y:S01]  /*9270*/  LEA R172, P5, R175.reuse, R176.reuse, 0x1 ;  /* 0x000000b0afac7211 */ /* 0x0c0fe200078a08ff */
[----:B------:R2:W-:Y:S01]  /*9280*/  STG.E.U16 desc[UR10][R86.64], R17 ;  /* 0x0000001156007986 */ /* 0x0005e2000c10150a */
[----:B0-----:R-:W-:Y:S02]  /*9290*/  PRMT R68, R26, 0x7632, R68 ;  /* 0x000076321a447816 */ /* 0x001fe40000000044 */
[----:B------:R-:W-:Y:S01]  /*92a0*/  PRMT R69, R30, 0x7632, R69 ;  /* 0x000076321e457816 */ /* 0x000fe20000000045 */
[----:B------:R0:W-:Y:S01]  /*92b0*/  STG.E.U16 desc[UR10][R84.64], R21 ;  /* 0x0000001554007986 */ /* 0x0001e2000c10150a */
[C---:B------:R-:W-:Y:S02]  /*92c0*/  LEA R158, P4, R174.reuse, R176, 0x1 ;  /* 0x000000b0ae9e7211 */ /* 0x040fe400078808ff */
[-C--:B------:R-:W-:Y:S01]  /*92d0*/  LEA.HI.X.SX32 R173, R175, R178.reuse, 0x1, P5 ;  /* 0x000000b2afad7211 */ /* 0x080fe200028f0eff */
[----:B------:R3:W-:Y:S01]  /*92e0*/  STG.E.U16 desc[UR10][R80.64], R25 ;  /* 0x0000001950007986 */ /* 0x0007e2000c10150a */
[----:B------:R-:W-:-:S02]  /*92f0*/  LEA.HI.X.SX32 R159, R174, R178, 0x1, P4 ;  /* 0x000000b2ae9f7211 */ /* 0x000fc400020f0eff */
[----:B-1----:R-:W-:Y:S01]  /*9300*/  FSEL R9, R114, -INF , P3 ;  /* 0xff80000072097808 */ /* 0x002fe20001800000 */
[----:B------:R1:W-:Y:S01]  /*9310*/  STG.E.U16 desc[UR10][R78.64], R29 ;  /* 0x0000001d4e007986 */ /* 0x0003e2000c10150a */
[----:B--2---:R-:W-:Y:S02]  /*9320*/  PRMT R86, R35, 0x7632, R86 ;  /* 0x0000763223567816 */ /* 0x004fe40000000056 */
[----:B------:R-:W-:Y:S01]  /*9330*/  FSEL R0, R115, -INF , P2 ;  /* 0xff80000073007808 */ /* 0x000fe20001000000 */
[----:B------:R-:W-:Y:S01]  /*9340*/  STG.E.U16 desc[UR10][R90.64], R33 ;  /* 0x000000215a007986 */ /* 0x000fe2000c10150a */
[----:B0-----:R-:W-:Y:S01]  /*9350*/  PRMT R84, R27, 0x7632, R84 ;  /* 0x000076321b547816 */ /* 0x001fe20000000054 */
[----:B------:R-:W-:Y:S01]  /*9360*/  FFMA R12, R9, 0.69314718246459960938, R2 ;  /* 0x3f317218090c7823 */ /* 0x000fe20000000002 */
[----:B------:R-:W-:Y:S01]  /*9370*/  PRMT R85, R31, 0x7632, R85 ;  /* 0x000076321f557816 */ /* 0x000fe20000000055 */
[----:B------:R-:W-:Y:S01]  /*9380*/  STG.E.U16 desc[UR10][R88.64], R37 ;  /* 0x0000002558007986 */ /* 0x000fe2000c10150a */
[----:B---3--:R-:W-:Y:S01]  /*9390*/  PRMT R80, R11, 0x7632, R80 ;  /* 0x000076320b507816 */ /* 0x008fe20000000050 */
[----:B------:R-:W-:Y:S01]  /*93a0*/  FFMA R13, R0, 0.69314718246459960938, R3 ;  /* 0x3f317218000d7823 */ /* 0x000fe20000000003 */
[----:B------:R-:W-:Y:S01]  /*93b0*/  PRMT R81, R15, 0x7632, R81 ;  /* 0x000076320f517816 */ /* 0x000fe20000000051 */
[----:B------:R0:W-:Y:S01]  /*93c0*/  STG.E.U16 desc[UR10][R82.64], R41 ;  /* 0x0000002952007986 */ /* 0x0001e2000c10150a */
[----:B-1----:R-:W-:Y:S01]  /*93d0*/  PRMT R79, R39, 0x7632, R79 ;  /* 0x00007632274f7816 */ /* 0x002fe2000000004f */
[----:B------:R-:W-:Y:S01]  /*93e0*/  IMAD.HI R0, R179, 0x4, RZ ;  /* 0x00000004b3007827 */ /* 0x000fe200078e02ff */
[----:B------:R-:W-:Y:S01]  /*93f0*/  FSEL R7, R118, -INF , P1 ;  /* 0xff80000076077808 */ /* 0x000fe20000800000 */
[----:B------:R-:W-:Y:S01]  /*9400*/  STG.E.U16 desc[UR10][R92.64], R46 ;  /* 0x0000002e5c007986 */ /* 0x000fe2000c10150a */
[----:B------:R-:W-:-:S02]  /*9410*/  FSEL R8, R119, -INF , P6 ;  /* 0xff80000077087808 */ /* 0x000fc40003000000 */
[----:B------:R-:W-:Y:S01]  /*9420*/  SHF.L.U32 R3, R179, 0x2, RZ ;  /* 0x00000002b3037819 */ /* 0x000fe200000006ff */
[----:B------:R-:W-:Y:S04]  /*9430*/  STG.E.U16 desc[UR10][R94.64], R47 ;  /* 0x0000002f5e007986 */ /* 0x000fe8000c10150a */
[----:B------:R-:W-:Y:S01]  /*9440*/  STG.E.U16 desc[UR10][R96.64], R48 ;  /* 0x0000003060007986 */ /* 0x000fe2000c10150a */
[----:B0-----:R-:W-:Y:S02]  /*9450*/  PRMT R83, R19, 0x7632, R83 ;  /* 0x0000763213537816 */ /* 0x001fe40000000053 */
[----:B------:R-:W-:Y:S01]  /*9460*/  PRMT R82, R23, 0x7632, R82 ;  /* 0x0000763217527816 */ /* 0x000fe20000000052 */
[----:B------:R-:W-:Y:S04]  /*9470*/  STG.E.U16 desc[UR10][R98.64], R49 ;  /* 0x0000003162007986 */ /* 0x000fe8000c10150a */
[----:B------:R-:W-:Y:S04]  /*9480*/  STG.E.U16 desc[UR10][R100.64], R50 ;  /* 0x0000003264007986 */ /* 0x000fe8000c10150a */
[----:B------:R-:W-:Y:S04]  /*9490*/  STG.E.U16 desc[UR10][R102.64], R51 ;  /* 0x0000003366007986 */ /* 0x000fe8000c10150a */
[----:B------:R-:W-:Y:S04]  /*94a0*/  STG.E.U16 desc[UR10][R104.64], R52 ;  /* 0x0000003468007986 */ /* 0x000fe8000c10150a */
[----:B------:R-:W-:Y:S04]  /*94b0*/  STG.E.U16 desc[UR10][R106.64], R10 ;  /* 0x0000000a6a007986 */ /* 0x000fe8000c10150a */
[----:B------:R0:W-:Y:S04]  /*94c0*/  STG.E.U16 desc[UR10][R108.64], R14 ;  /* 0x0000000e6c007986 */ /* 0x0001e8000c10150a */
[----:B------:R-:W-:Y:S04]  /*94d0*/  STG.E.U16 desc[UR10][R110.64], R18 ;  /* 0x000000126e007986 */ /* 0x000fe8000c10150a */
[----:B------:R-:W-:Y:S04]  /*94e0*/  STG.E.U16 desc[UR10][R112.64], R22 ;  /* 0x0000001670007986 */ /* 0x000fe8000c10150a */
[----:B------:R-:W-:Y:S01]  /*94f0*/  STG.E.U16 desc[UR10][R116.64], R26 ;  /* 0x0000001a74007986 */ /* 0x000fe2000c10150a */
[----:B0-----:R-:W-:-:S03]  /*9500*/  FFMA R14, R7, 0.69314718246459960938, R4 ;  /* 0x3f317218070e7823 */ /* 0x001fc60000000004 */
[----:B------:R-:W-:Y:S04]  /*9510*/  STG.E.U16 desc[UR10][R122.64], R30 ;  /* 0x0000001e7a007986 */ /* 0x000fe8000c10150a */
        /* <DEDUP_REMOVED lines=10> */
[----:B------:R0:W-:Y:S04]  /*95c0*/  STG.E.U16 desc[UR10][R144.64], R11 ;  /* 0x0000000b90007986 */ /* 0x0001e8000c10150a */
[----:B------:R1:W-:Y:S04]  /*95d0*/  STG.E.U16 desc[UR10][R146.64], R15 ;  /* 0x0000000f92007986 */ /* 0x0003e8000c10150a */
[----:B------:R2:W-:Y:S04]  /*95e0*/  STG.E.U16 desc[UR10][R148.64], R19 ;  /* 0x0000001394007986 */ /* 0x0005e8000c10150a */
[----:B------:R2:W-:Y:S01]  /*95f0*/  STG.E.U16 desc[UR10][R150.64], R23 ;  /* 0x0000001796007986 */ /* 0x0005e2000c10150a */
[----:B0-----:R-:W0:Y:S03]  /*9600*/  LDC.64 R10, c[0x0][0x230] ;  /* 0x00008c00ff0a7b82 */ /* 0x001e260000000a00 */
[----:B------:R2:W-:Y:S01]  /*9610*/  STG.E.U16 desc[UR10][R120.64], R27 ;  /* 0x0000001b78007986 */ /* 0x0005e2000c10150a */
[----:B-1----:R-:W-:-:S03]  /*9620*/  FFMA R15, R8, 0.69314718246459960938, R5 ;  /* 0x3f317218080f7823 */ /* 0x002fc60000000005 */
[----:B------:R2:W-:Y:S04]  /*9630*/  STG.E.U16 desc[UR10][R152.64], R31 ;  /* 0x0000001f98007986 */ /* 0x0005e8000c10150a */
[----:B------:R2:W-:Y:S04]  /*9640*/  STG.E.U16 desc[UR10][R154.64], R35 ;  /* 0x000000239a007986 */ /* 0x0005e8000c10150a */
[----:B------:R2:W-:Y:S04]  /*9650*/  STG.E.U16 desc[UR10][R156.64], R39 ;  /* 0x000000279c007986 */ /* 0x0005e8000c10150a */
[----:B------:R2:W-:Y:S04]  /*9660*/  STG.E.U16 desc[UR10][R160.64], R80 ;  /* 0x00000050a0007986 */ /* 0x0005e8000c10150a */
[----:B------:R2:W-:Y:S01]  /*9670*/  STG.E.U16 desc[UR10][R162.64], R81 ;  /* 0x00000051a2007986 */ /* 0x0005e2000c10150a */
[----:B0-----:R-:W-:-:S03]  /*9680*/  IADD3 R2, P1, P2, R3, UR7, R10 ;  /* 0x0000000703027c10 */ /* 0x001fc6000fa3e00a */
[----:B------:R2:W-:Y:S01]  /*9690*/  STG.E.U16 desc[UR10][R166.64], R83 ;  /* 0x00000053a6007986 */ /* 0x0005e2000c10150a */
[----:B------:R-:W-:-:S03]  /*96a0*/  IADD3.X R3, R0, UR5, R11, P1, P2 ;  /* 0x0000000500037c10 */ /* 0x000fc60008fe440b */
[----:B------:R2:W-:Y:S04]  /*96b0*/  STG.E.U16 desc[UR10][R164.64], R82 ;  /* 0x00000052a4007986 */ /* 0x0005e8000c10150a */
[----:B------:R2:W-:Y:S04]  /*96c0*/  STG.E.U16 desc[UR10][R168.64], R84 ;  /* 0x00000054a8007986 */ /* 0x0005e8000c10150a */
[----:B------:R2:W-:Y:S04]  /*96d0*/  STG.E.U16 desc[UR10][R170.64], R85 ;  /* 0x00000055aa007986 */ /* 0x0005e8000c10150a */
[----:B------:R2:W-:Y:S04]  /*96e0*/  STG.E.U16 desc[UR10][R172.64], R86 ;  /* 0x00000056ac007986 */ /* 0x0005e8000c10150a */
[----:B------:R2:W-:Y:S01]  /*96f0*/  STG.E.U16 desc[UR10][R158.64], R79 ;  /* 0x0000004f9e007986 */ /* 0x0005e2000c10150a */
[----:B------:R-:W-:Y:S06]  /*9700*/  BAR.SYNC.DEFER_BLOCKING 0x0 ;  /* 0x0000000000007b1d */ /* 0x000fec0000010000 */
[----:B------:R2:W-:Y:S02]  /*9710*/  STS.128 [R6+UR6], R12 ;  /* 0x0000000c06007988 */ /* 0x0005e40008000c06 */
[----:B------:R-:W-:Y:S06]  /*9720*/  BAR.SYNC.DEFER_BLOCKING 0x0 ;  /* 0x0000000000007b1d */ /* 0x000fec0000010000 */
[----:B------:R-:W-:Y:S05]  /*9730*/  @P0 EXIT ;  /* 0x000000000000094d */ /* 0x000fea0003800000 */
[----:B------:R-:W0:Y:S04]  /*9740*/  LDS R5, [R40] ;  /* 0x0000000028057984 */ /* 0x000e280000000800 */
[----:B0-----:R-:W-:Y:S01]  /*9750*/  STG.E desc[UR10][R2.64], R5 ;  /* 0x0000000502007986 */ /* 0x001fe2000c10190a */
[----:B------:R-:W-:Y:S05]  /*9760*/  EXIT ;  /* 0x000000000000794d */ /* 0x000fea0003800000 */
.L_x_2:
[----:B------:R-:W-:-:S00]  /*9770*/  BRA `(.L_x_2) ;  /* 0xfffffffc00fc7947 */ /* 0x000fc0000383ffff */
[----:B------:R-:W-:-:S00]  /*9780*/  NOP ;  /* 0x0000000000007918 */ /* 0x000fc00000000000 */
[----:B------:R-:W-:-:S00]  /*9790*/  NOP ;  /* 0x0000000000007918 */ /* 0x000fc00000000000 */
[----:B------:R-:W-:-:S00]  /*97a0*/  NOP ;  /* 0x0000000000007918 */ /* 0x000fc00000000000 */
[----:B------:R-:W-:-:S00]  /*97b0*/  NOP ;  /* 0x0000000000007918 */ /* 0x000fc00000000000 */
[----:B------:R-:W-:-:S00]  /*97c0*/  NOP ;  /* 0x0000000000007918 */ /* 0x000fc00000000000 */
[----:B------:R-:W-:-:S00]  /*97d0*/  NOP ;  /* 0x0000000000007918 */ /* 0x000fc00000000000 */
[----:B------:R-:W-:-:S00]  /*97e0*/  NOP ;  /* 0x0000000000007918 */ /* 0x000fc00000000000 */
[----:B------:R-:W-:-:S00]  /*97f0*/  NOP ;  /* 0x0000000000007918 */ /* 0x000fc00000000000 */
.L_x_3:


//--------------------- .nv.global.init           --------------------------
	.section	.nv.global.init,"aw",@progbits
.nv.global.init:
	.type		_$_str,@object
	.size		_$_str,(.L_0 - _$_str)
_$_str:
        /*0000*/ 	.byte	0x5f, 0x5f, 0x43, 0x55, 0x44, 0x41, 0x5f, 0x46, 0x54, 0x5a, 0x00
.L_0:


//--------------------- .nv.shared.attn_fwd       --------------------------
	.section	.nv.shared.attn_fwd,"aw",@nobits
	.sectionflags	@""
	.align	16
	.zero		1024


//--------------------- .nv.shared.reserved.0     --------------------------
	.section	.nv.shared.reserved.0,"aw",@nobits
	.weak		__nv_reservedSMEM_offset_0_alias
	.size		__nv_reservedSMEM_offset_0_alias, 0, 0
	.other		__nv_reservedSMEM_offset_0_alias,@"STO_CUDA_RESERVED_SHARED STV_DEFAULT"
__nv_reservedSMEM_offset_0_alias:
	.zero		0


//--------------------- .nv.constant0.attn_fwd    --------------------------
	.section	.nv.constant0.attn_fwd,"a",@progbits
	.sectionflags	@""
	.align	4
.nv.constant0.attn_fwd:
	.zero		664


//--------------------- SYMBOLS --------------------------

	.type		.nv.reservedSmem.offset0,@object
	.size		.nv.reservedSmem.offset0,0x4
